// auto-generated by cutlass_sweep.gemm — config: {"arch": "sm_100", "cluster_m": 1, "cluster_n": 1, "dtype": "e4m3", "dtype_b": "e4m3", "layout": "nt", "stages": 2, "tile_k": 128, "tile_m": 64, "tile_n": 128}
#include "cutlass/cutlass.h"
#include "cutlass/gemm/collective/collective_builder.hpp"
#include "cutlass/gemm/device/gemm_universal_adapter.h"
#include "cutlass/gemm/kernel/gemm_universal.hpp"
#include "cutlass/epilogue/collective/collective_builder.hpp"

using ElemA = cutlass::float_e4m3_t;
using ElemB = cutlass::float_e4m3_t;
using ElemCD = cutlass::float_e4m3_t;
using Acc  = float;
using TileShape    = cute::Shape<cute::_64, cute::_128, cute::_128>;
using ClusterShape = cute::Shape<cute::_1, cute::_1, cute::_1>;

using CollectiveEpilogue = typename cutlass::epilogue::collective::CollectiveBuilder<
    cutlass::arch::Sm100, cutlass::arch::OpClassTensorOp,
    TileShape, ClusterShape,
    cutlass::epilogue::collective::EpilogueTileAuto,
    Acc, Acc,
    ElemCD, cutlass::layout::RowMajor, 128 / cutlass::sizeof_bits<ElemCD>::value,
    ElemCD, cutlass::layout::RowMajor, 128 / cutlass::sizeof_bits<ElemCD>::value,
    cutlass::epilogue::collective::EpilogueScheduleAuto
  >::CollectiveOp;

using CollectiveMainloop = typename cutlass::gemm::collective::CollectiveBuilder<
    cutlass::arch::Sm100, cutlass::arch::OpClassTensorOp,
    ElemA, cutlass::layout::RowMajor, 128 / cutlass::sizeof_bits<ElemA>::value,
    ElemB, cutlass::layout::ColumnMajor, 128 / cutlass::sizeof_bits<ElemB>::value,
    Acc,
    TileShape, ClusterShape,
    cutlass::gemm::collective::StageCount<2>,
    cutlass::gemm::collective::KernelScheduleAuto
  >::CollectiveOp;

using GemmKernel = cutlass::gemm::kernel::GemmUniversal<
    cute::Shape<int,int,int,int>,
    CollectiveMainloop,
    CollectiveEpilogue
>;
using Gemm = cutlass::gemm::device::GemmUniversalAdapter<GemmKernel>;

// Force the device kernel symbol into the cubin without needing a host main.
auto* _anchor = &cutlass::device_kernel<GemmKernel>;


// ===== COMPILED SASS (sm_100a) =====

	.target	sm_100a

	.elftype	@"ET_EXEC"


//--------------------- .note.nv.tkinfo           --------------------------
	.section	.note.nv.tkinfo,"",@"SHT_NOTE"
	.sectionflags	@"SHF_NOTE_NV_TKINFO"
	.tkinfo
        /*0018*/ 	.word	0x00000002
        /*0030*/ 	.string	""
        /*0030*/ 	.string	"ptxas"
        /*0030*/ 	.string	"Cuda compilation tools, release 13.0, V13.0.88"
        /*0030*/ 	.string	"Build cuda_13.0.r13.0/compiler.36424714_0"
        /*0030*/ 	.string	"-arch sm_100a -m 64 "



//--------------------- .note.nv.cuinfo           --------------------------
	.section	.note.nv.cuinfo,"",@"SHT_NOTE"
	.sectionflags	@"SHF_NOTE_NV_CUINFO"
        /*0018*/ 	.short	0x0002
        /*001a*/ 	.short	0x0064
        /*001c*/ 	.short	0x0082
	.zero		2


//--------------------- .nv.info                  --------------------------
	.section	.nv.info,"",@"SHT_CUDA_INFO"
	.align	4


	//----- nvinfo : EIATTR_REGCOUNT
	.align		4
        /*0000*/ 	.byte	0x04, 0x2f
        /*0002*/ 	.short	(.L_19 - .L_18)
	.align		4
.L_18:
        /*0004*/ 	.word	index@(_ZN7cutlass13device_kernelINS_4gemm6kernel13GemmUniversalIN4cute5tupleIJiiiiEEENS1_10collective13CollectiveMmaINS1_35MainloopSm100TmaUmmaWarpSpecializedILi2ELi2ELi4ENS5_IJNS4_1CILi1EEESB_SB_EEEEENS5_IJNSA_ILi64EEENSA_ILi128EEESF_EEENS_12float_e4m3_tENS5_IJlSB_lEEESH_SI_NS4_8TiledMMAINS4_8MMA_AtomIJNS4_10MMA_TraitsINS4_19SM100_MMA_F8F6F4_SSEJSH_SH_fSE_SF_NS4_17integral_constantINS4_4UMMA5MajorELSP_0EEESQ_NSN_INSO_7ScaleInELSR_0EEESS_EEEEEENS4_6LayoutISC_NS5_IJNSA_ILi0EEESW_SW_EEEEENS5_IJNS4_10UnderscoreESZ_SZ_EEEEENS4_13SM90_TMA_LOADENS4_14ComposedLayoutINS4_7SwizzleILi3ELi4ELi3EEENS4_18smem_ptr_flag_bitsILi8EEENSV_INS5_IJNSA_ILi8EEESF_EEENS5_IJSF_SB_EEEEEEEvNS4_8identityES12_S1C_vS1D_EENS_8epilogue10collective18CollectiveEpilogueINS1F_23Sm100TmaWarpSpecializedILi2ELi2ELi32ELb0ELb0EEEJSG_NS5_IJNSV_ISE_SB_EES1K_EEESH_SI_SH_SI_NS1F_6fusion15FusionCallbacksIS1J_NS1M_17LinearCombinationISH_fSH_fLNS_15FloatRoundStyleE2EEESG_S1L_JEEENS4_5SM1004TMEM4LOAD26SM100_TMEM_LOAD_16dp32b32xES12_NS13_INS14_ILi2ELi4ELi3EEES17_NSV_INS5_IJS18_SE_EEENS5_IJSE_SB_EEEEEEENS4_39AutoVectorizingCopyWithAssumedAlignmentILi128EEENS4_14SM90_TMA_STOREES20_S22_S22_EEEvvEEEEvNT_6ParamsE)
        /*0008*/ 	.word	0x00000080


	//----- nvinfo : EIATTR_FRAME_SIZE
	.align		4
.L_19:
        /*000c*/ 	.byte	0x04, 0x11
        /*000e*/ 	.short	(.L_21 - .L_20)
	.align		4
.L_20:
        /*0010*/ 	.word	index@($__internal_2_$__cuda_sm10x_tcgen05_guardrail_trap_unallocated_columns_being_dealloced)
        /*0014*/ 	.word	0x00000000


	//----- nvinfo : EIATTR_FRAME_SIZE
	.align		4
.L_21:
        /*0018*/ 	.byte	0x04, 0x11
        /*001a*/ 	.short	(.L_23 - .L_22)
	.align		4
.L_22:
        /*001c*/ 	.word	index@($__internal_1_$__cuda_sm10x_tcgen05_guardrail_trap_phase_invalid_during_alloc)
        /*0020*/ 	.word	0x00000000


	//----- nvinfo : EIATTR_FRAME_SIZE
	.align		4
.L_23:
        /*0024*/ 	.byte	0x04, 0x11
        /*0026*/ 	.short	(.L_25 - .L_24)
	.align		4
.L_24:
        /*0028*/ 	.word	index@($__internal_0_$__cuda_sm10x_tcgen05_guardrail_trap_col_being_dealloced_not_returned_by_alloc)
        /*002c*/ 	.word	0x00000000


	//----- nvinfo : EIATTR_FRAME_SIZE
	.align		4
.L_25:
        /*0030*/ 	.byte	0x04, 0x11
        /*0032*/ 	.short	(.L_27 - .L_26)
	.align		4
.L_26:
        /*0034*/ 	.word	index@(_ZN7cutlass13device_kernelINS_4gemm6kernel13GemmUniversalIN4cute5tupleIJiiiiEEENS1_10collective13CollectiveMmaINS1_35MainloopSm100TmaUmmaWarpSpecializedILi2ELi2ELi4ENS5_IJNS4_1CILi1EEESB_SB_EEEEENS5_IJNSA_ILi64EEENSA_ILi128EEESF_EEENS_12float_e4m3_tENS5_IJlSB_lEEESH_SI_NS4_8TiledMMAINS4_8MMA_AtomIJNS4_10MMA_TraitsINS4_19SM100_MMA_F8F6F4_SSEJSH_SH_fSE_SF_NS4_17integral_constantINS4_4UMMA5MajorELSP_0EEESQ_NSN_INSO_7ScaleInELSR_0EEESS_EEEEEENS4_6LayoutISC_NS5_IJNSA_ILi0EEESW_SW_EEEEENS5_IJNS4_10UnderscoreESZ_SZ_EEEEENS4_13SM90_TMA_LOADENS4_14ComposedLayoutINS4_7SwizzleILi3ELi4ELi3EEENS4_18smem_ptr_flag_bitsILi8EEENSV_INS5_IJNSA_ILi8EEESF_EEENS5_IJSF_SB_EEEEEEEvNS4_8identityES12_S1C_vS1D_EENS_8epilogue10collective18CollectiveEpilogueINS1F_23Sm100TmaWarpSpecializedILi2ELi2ELi32ELb0ELb0EEEJSG_NS5_IJNSV_ISE_SB_EES1K_EEESH_SI_SH_SI_NS1F_6fusion15FusionCallbacksIS1J_NS1M_17LinearCombinationISH_fSH_fLNS_15FloatRoundStyleE2EEESG_S1L_JEEENS4_5SM1004TMEM4LOAD26SM100_TMEM_LOAD_16dp32b32xES12_NS13_INS14_ILi2ELi4ELi3EEES17_NSV_INS5_IJS18_SE_EEENS5_IJSE_SB_EEEEEEENS4_39AutoVectorizingCopyWithAssumedAlignmentILi128EEENS4_14SM90_TMA_STOREES20_S22_S22_EEEvvEEEEvNT_6ParamsE)
        /*0038*/ 	.word	0x00000000


	//----- nvinfo : EIATTR_MIN_STACK_SIZE
	.align		4
.L_27:
        /*003c*/ 	.byte	0x04, 0x12
        /*003e*/ 	.short	(.L_29 - .L_28)
	.align		4
.L_28:
        /*0040*/ 	.word	index@(_ZN7cutlass13device_kernelINS_4gemm6kernel13GemmUniversalIN4cute5tupleIJiiiiEEENS1_10collective13CollectiveMmaINS1_35MainloopSm100TmaUmmaWarpSpecializedILi2ELi2ELi4ENS5_IJNS4_1CILi1EEESB_SB_EEEEENS5_IJNSA_ILi64EEENSA_ILi128EEESF_EEENS_12float_e4m3_tENS5_IJlSB_lEEESH_SI_NS4_8TiledMMAINS4_8MMA_AtomIJNS4_10MMA_TraitsINS4_19SM100_MMA_F8F6F4_SSEJSH_SH_fSE_SF_NS4_17integral_constantINS4_4UMMA5MajorELSP_0EEESQ_NSN_INSO_7ScaleInELSR_0EEESS_EEEEEENS4_6LayoutISC_NS5_IJNSA_ILi0EEESW_SW_EEEEENS5_IJNS4_10UnderscoreESZ_SZ_EEEEENS4_13SM90_TMA_LOADENS4_14ComposedLayoutINS4_7SwizzleILi3ELi4ELi3EEENS4_18smem_ptr_flag_bitsILi8EEENSV_INS5_IJNSA_ILi8EEESF_EEENS5_IJSF_SB_EEEEEEEvNS4_8identityES12_S1C_vS1D_EENS_8epilogue10collective18CollectiveEpilogueINS1F_23Sm100TmaWarpSpecializedILi2ELi2ELi32ELb0ELb0EEEJSG_NS5_IJNSV_ISE_SB_EES1K_EEESH_SI_SH_SI_NS1F_6fusion15FusionCallbacksIS1J_NS1M_17LinearCombinationISH_fSH_fLNS_15FloatRoundStyleE2EEESG_S1L_JEEENS4_5SM1004TMEM4LOAD26SM100_TMEM_LOAD_16dp32b32xES12_NS13_INS14_ILi2ELi4ELi3EEES17_NSV_INS5_IJS18_SE_EEENS5_IJSE_SB_EEEEEEENS4_39AutoVectorizingCopyWithAssumedAlignmentILi128EEENS4_14SM90_TMA_STOREES20_S22_S22_EEEvvEEEEvNT_6ParamsE)
        /*0044*/ 	.word	0x00000000
.L_29:


//--------------------- .nv.compat                --------------------------
	.section	.nv.compat,"",@"SHT_CUDA_COMPAT_INFO"
	.align	4
        /*0000*/ 	.byte	0x02, 0x09, 0x01, 0x00, 0x02, 0x02, 0x02, 0x00, 0x02, 0x05, 0x05, 0x00, 0x03, 0x07, 0x01, 0x01
        /*0010*/ 	.byte	0x02, 0x03, 0x01, 0x00, 0x02, 0x06, 0x01, 0x00, 0x04, 0x0b, 0x08, 0x00, 0x09, 0x00, 0x00, 0x00
        /*0020*/ 	.byte	0x00, 0x00, 0x00, 0x00


//--------------------- .nv.info._ZN7cutlass13device_kernelINS_4gemm6kernel13GemmUniversalIN4cute5tupleIJiiiiEEENS1_10collective13CollectiveMmaINS1_35MainloopSm100TmaUmmaWarpSpecializedILi2ELi2ELi4ENS5_IJNS4_1CILi1EEESB_SB_EEEEENS5_IJNSA_ILi64EEENSA_ILi128EEESF_EEENS_12float_e4m3_tENS5_IJlSB_lEEESH_SI_NS4_8TiledMMAINS4_8MMA_AtomIJNS4_10MMA_TraitsINS4_19SM100_MMA_F8F6F4_SSEJSH_SH_fSE_SF_NS4_17integral_constantINS4_4UMMA5MajorELSP_0EEESQ_NSN_INSO_7ScaleInELSR_0EEESS_EEEEEENS4_6LayoutISC_NS5_IJNSA_ILi0EEESW_SW_EEEEENS5_IJNS4_10UnderscoreESZ_SZ_EEEEENS4_13SM90_TMA_LOADENS4_14ComposedLayoutINS4_7SwizzleILi3ELi4ELi3EEENS4_18smem_ptr_flag_bitsILi8EEENSV_INS5_IJNSA_ILi8EEESF_EEENS5_IJSF_SB_EEEEEEEvNS4_8identityES12_S1C_vS1D_EENS_8epilogue10collective18CollectiveEpilogueINS1F_23Sm100TmaWarpSpecializedILi2ELi2ELi32ELb0ELb0EEEJSG_NS5_IJNSV_ISE_SB_EES1K_EEESH_SI_SH_SI_NS1F_6fusion15FusionCallbacksIS1J_NS1M_17LinearCombinationISH_fSH_fLNS_15FloatRoundStyleE2EEESG_S1L_JEEENS4_5SM1004TMEM4LOAD26SM100_TMEM_LOAD_16dp32b32xES12_NS13_INS14_ILi2ELi4ELi3EEES17_NSV_INS5_IJS18_SE_EEENS5_IJSE_SB_EEEEEEENS4_39AutoVectorizingCopyWithAssumedAlignmentILi128EEENS4_14SM90_TMA_STOREES20_S22_S22_EEEvvEEEEvNT_6ParamsE --------------------------
	.section	.nv.info._ZN7cutlass13device_kernelINS_4gemm6kernel13GemmUniversalIN4cute5tupleIJiiiiEEENS1_10collective13CollectiveMmaINS1_35MainloopSm100TmaUmmaWarpSpecializedILi2ELi2ELi4ENS5_IJNS4_1CILi1EEESB_SB_EEEEENS5_IJNSA_ILi64EEENSA_ILi128EEESF_EEENS_12float_e4m3_tENS5_IJlSB_lEEESH_SI_NS4_8TiledMMAINS4_8MMA_AtomIJNS4_10MMA_TraitsINS4_19SM100_MMA_F8F6F4_SSEJSH_SH_fSE_SF_NS4_17integral_constantINS4_4UMMA5MajorELSP_0EEESQ_NSN_INSO_7ScaleInELSR_0EEESS_EEEEEENS4_6LayoutISC_NS5_IJNSA_ILi0EEESW_SW_EEEEENS5_IJNS4_10UnderscoreESZ_SZ_EEEEENS4_13SM90_TMA_LOADENS4_14ComposedLayoutINS4_7SwizzleILi3ELi4ELi3EEENS4_18smem_ptr_flag_bitsILi8EEENSV_INS5_IJNSA_ILi8EEESF_EEENS5_IJSF_SB_EEEEEEEvNS4_8identityES12_S1C_vS1D_EENS_8epilogue10collective18CollectiveEpilogueINS1F_23Sm100TmaWarpSpecializedILi2ELi2ELi32ELb0ELb0EEEJSG_NS5_IJNSV_ISE_SB_EES1K_EEESH_SI_SH_SI_NS1F_6fusion15FusionCallbacksIS1J_NS1M_17LinearCombinationISH_fSH_fLNS_15FloatRoundStyleE2EEESG_S1L_JEEENS4_5SM1004TMEM4LOAD26SM100_TMEM_LOAD_16dp32b32xES12_NS13_INS14_ILi2ELi4ELi3EEES17_NSV_INS5_IJS18_SE_EEENS5_IJSE_SB_EEEEEEENS4_39AutoVectorizingCopyWithAssumedAlignmentILi128EEENS4_14SM90_TMA_STOREES20_S22_S22_EEEvvEEEEvNT_6ParamsE,"",@"SHT_CUDA_INFO"
	.sectionflags	@""
	.align	4


	//----- nvinfo : EIATTR_CUDA_API_VERSION
	.align		4
        /*0000*/ 	.byte	0x04, 0x37
        /*0002*/ 	.short	(.L_31 - .L_30)
.L_30:
        /*0004*/ 	.word	0x00000082


	//----- nvinfo : EIATTR_KPARAM_INFO
	.align		4
.L_31:
        /*0008*/ 	.byte	0x04, 0x17
        /*000a*/ 	.short	(.L_33 - .L_32)
.L_32:
        /*000c*/ 	.word	0x00000000
        /*0010*/ 	.short	0x0000
        /*0012*/ 	.short	0x0000
        /*0014*/ 	.byte	0x00, 0xf0, 0x01, 0x20


	//----- nvinfo : EIATTR_AT_ENTRY_FRAGMENTS
	.align		4
.L_33:
        /*0018*/ 	.byte	0x04, 0x4f
        /*001a*/ 	.short	(.L_35 - .L_34)


	//   ....[0]....
.L_34:
        /*001c*/ 	.word	0x00000006


	//----- nvinfo : EIATTR_RESERVED_SMEM_USED
	.align		4
.L_35:
        /*0020*/ 	.byte	0x01, 0x41
	.zero		2


	//----- nvinfo : EIATTR_SPARSE_MMA_MASK
	.align		4
        /*0024*/ 	.byte	0x03, 0x50
        /*0026*/ 	.short	0x0000


	//----- nvinfo : EIATTR_TCGEN05_1CTA_USED
	.align		4
        /*0028*/ 	.byte	0x01, 0x51
	.zero		2


	//----- nvinfo : EIATTR_MAXREG_COUNT
	.align		4
        /*002c*/ 	.byte	0x03, 0x1b
        /*002e*/ 	.short	0x00ff


	//----- nvinfo : EIATTR_NUM_BARRIERS
	.align		4
        /*0030*/ 	.byte	0x02, 0x4c
        /*0032*/ 	.byte	0x07
	.zero		1


	//----- nvinfo : EIATTR_EXTERNS
	.align		4
        /*0034*/ 	.byte	0x04, 0x0f
        /*0036*/ 	.short	(.L_37 - .L_36)


	//   ....[0]....
	.align		4
.L_36:
        /*0038*/ 	.word	index@(__assertfail)


	//----- nvinfo : EIATTR_MERCURY_ISA_VERSION
	.align		4
.L_37:
        /*003c*/ 	.byte	0x03, 0x5f
        /*003e*/ 	.short	0x0101


	//----- nvinfo : EIATTR_INT_WARP_WIDE_INSTR_OFFSETS
	.align		4
        /*0040*/ 	.byte	0x04, 0x31
        /*0042*/ 	.short	(.L_39 - .L_38)


	//   ....[0]....
.L_38:
        /*0044*/ 	.word	0x00001d70


	//   ....[1]....
        /*0048*/ 	.word	0x00003700


	//   ....[2]....
        /*004c*/ 	.word	0x00003720


	//   ....[3]....
        /*0050*/ 	.word	0x00003750


	//   ....[4]....
        /*0054*/ 	.word	0x00004080


	//   ....[5]....
        /*0058*/ 	.word	0x000040f0


	//   ....[6]....
        /*005c*/ 	.word	0x000042d0


	//   ....[7]....
        /*0060*/ 	.word	0x00004430


	//----- nvinfo : EIATTR_COOP_GROUP_MASK_REGIDS
	.align		4
.L_39:
        /*0064*/ 	.byte	0x04, 0x29
        /*0066*/ 	.short	(.L_41 - .L_40)


	//   ....[0]....
.L_40:
        /*0068*/ 	.word	0xffffffff


	//   ....[1]....
        /*006c*/ 	.word	0xffffffff


	//   ....[2]....
        /*0070*/ 	.word	0xffffffff


	//   ....[3]....
        /*0074*/ 	.word	0xffffffff


	//   ....[4]....
        /*0078*/ 	.word	0xffffffff


	//   ....[5]....
        /*007c*/ 	.word	0xffffffff


	//   ....[6]....
        /*0080*/ 	.word	0xffffffff


	//   ....[7]....
        /*0084*/ 	.word	0xffffffff


	//   ....[8]....
        /*0088*/ 	.word	0xffffffff


	//   ....[9]....
        /*008c*/ 	.word	0xffffffff


	//   ....[10]....
        /*0090*/ 	.word	0xffffffff


	//   ....[11]....
        /*0094*/ 	.word	0xffffffff


	//   ....[12]....
        /*0098*/ 	.word	0xffffffff


	//----- nvinfo : EIATTR_COOP_GROUP_INSTR_OFFSETS
	.align		4
.L_41:
        /*009c*/ 	.byte	0x04, 0x28
        /*009e*/ 	.short	(.L_43 - .L_42)


	//   ....[0]....
.L_42:
        /*00a0*/ 	.word	0x00000090


	//   ....[1]....
        /*00a4*/ 	.word	0x000004d0


	//   ....[2]....
        /*00a8*/ 	.word	0x00000600


	//   ....[3]....
        /*00ac*/ 	.word	0x00000760


	//   ....[4]....
        /*00b0*/ 	.word	0x00000860


	//   ....[5]....
        /*00b4*/ 	.word	0x000009d0


	//   ....[6]....
        /*00b8*/ 	.word	0x00000b70


	//   ....[7]....
        /*00bc*/ 	.word	0x00001c50


	//   ....[8]....
        /*00c0*/ 	.word	0x00002910


	//   ....[9]....
        /*00c4*/ 	.word	0x00002b20


	//   ....[10]....
        /*00c8*/ 	.word	0x00002b50


	//   ....[11]....
        /*00cc*/ 	.word	0x000035e0


	//   ....[12]....
        /*00d0*/ 	.word	0x00003810


	//----- nvinfo : EIATTR_VRC_CTA_INIT_COUNT
	.align		4
.L_43:
        /*00d4*/ 	.byte	0x02, 0x4a
        /*00d6*/ 	.byte	0x80
	.zero		1


	//----- nvinfo : EIATTR_SYSCALL_OFFSETS
	.align		4
        /*00d8*/ 	.byte	0x04, 0x46
        /*00da*/ 	.short	(.L_45 - .L_44)


	//   ....[0]....
.L_44:
        /*00dc*/ 	.word	0x00004e70


	//   ....[1]....
        /*00e0*/ 	.word	0x00004fb0


	//   ....[2]....
        /*00e4*/ 	.word	0x000057b0


	//   ....[3]....
        /*00e8*/ 	.word	0x00006540


	//----- nvinfo : EIATTR_MBARRIER_INSTR_OFFSETS
	.align		4
.L_45:
        /*00ec*/ 	.byte	0x04, 0x39
        /*00ee*/ 	.short	(.L_47 - .L_46)


	//   ....[0]....
.L_46:
        /*00f0*/ 	.word	0x000005b0
        /*00f4*/ 	.word	0x000000ff
        /*00f8*/ 	.word	0x00000000
        /*00fc*/ 	.short	0x0100
        /*00fe*/ 	.byte	0x05
	.zero		1


	//   ....[1]....
        /*0100*/ 	.word	0x000005c0
        /*0104*/ 	.word	0x000000ff
        /*0108*/ 	.word	0x00000010
        /*010c*/ 	.short	0x0100
        /*010e*/ 	.byte	0x05
	.zero		1


	//   ....[2]....
        /*0110*/ 	.word	0x000005d0
        /*0114*/ 	.word	0x000000ff
        /*0118*/ 	.word	0x00000008
        /*011c*/ 	.short	0x0100
        /*011e*/ 	.byte	0x05
	.zero		1


	//   ....[3]....
        /*0120*/ 	.word	0x000005e0
        /*0124*/ 	.word	0x000000ff
        /*0128*/ 	.word	0x00000018
        /*012c*/ 	.short	0x0100
        /*012e*/ 	.byte	0x05
	.zero		1


	//   ....[4]....
        /*0130*/ 	.word	0x00000710
        /*0134*/ 	.word	0x000000ff
        /*0138*/ 	.word	0x00000020
        /*013c*/ 	.short	0x0100
        /*013e*/ 	.byte	0x07
	.zero		1


	//   ....[5]....
        /*0140*/ 	.word	0x00000720
        /*0144*/ 	.word	0x000000ff
        /*0148*/ 	.word	0x00000030
        /*014c*/ 	.short	0x0100
        /*014e*/ 	.byte	0x07
	.zero		1


	//   ....[6]....
        /*0150*/ 	.word	0x00000730
        /*0154*/ 	.word	0x000000ff
        /*0158*/ 	.word	0x00000028
        /*015c*/ 	.short	0x0100
        /*015e*/ 	.byte	0x07
	.zero		1


	//   ....[7]....
        /*0160*/ 	.word	0x00000740
        /*0164*/ 	.word	0x000000ff
        /*0168*/ 	.word	0x00000038
        /*016c*/ 	.short	0x0100
        /*016e*/ 	.byte	0x07
	.zero		1


	//   ....[8]....
        /*0170*/ 	.word	0x00000830
        /*0174*/ 	.word	0x000000ff
        /*0178*/ 	.word	0x00000040
        /*017c*/ 	.short	0x0100
        /*017e*/ 	.byte	0x05
	.zero		1


	//   ....[9]....
        /*0180*/ 	.word	0x00000840
        /*0184*/ 	.word	0x000000ff
        /*0188*/ 	.word	0x00000048
        /*018c*/ 	.short	0x0100
        /*018e*/ 	.byte	0x05
	.zero		1


	//   ....[10]....
        /*0190*/ 	.word	0x00000980
        /*0194*/ 	.word	0x000000ff
        /*0198*/ 	.word	0x00000050
        /*019c*/ 	.short	0x0100
        /*019e*/ 	.byte	0x05
	.zero		1


	//   ....[11]....
        /*01a0*/ 	.word	0x00000990
        /*01a4*/ 	.word	0x000000ff
        /*01a8*/ 	.word	0x00000060
        /*01ac*/ 	.short	0x0100
        /*01ae*/ 	.byte	0x05
	.zero		1


	//   ....[12]....
        /*01b0*/ 	.word	0x000009a0
        /*01b4*/ 	.word	0x000000ff
        /*01b8*/ 	.word	0x00000058
        /*01bc*/ 	.short	0x0100
        /*01be*/ 	.byte	0x05
	.zero		1


	//   ....[13]....
        /*01c0*/ 	.word	0x000009b0
        /*01c4*/ 	.word	0x000000ff
        /*01c8*/ 	.word	0x00000068
        /*01cc*/ 	.short	0x0100
        /*01ce*/ 	.byte	0x05
	.zero		1


	//   ....[14]....
        /*01d0*/ 	.word	0x00000ae0
        /*01d4*/ 	.word	0x000000ff
        /*01d8*/ 	.word	0x00000070
        /*01dc*/ 	.short	0x0100
        /*01de*/ 	.byte	0x07
	.zero		1


	//   ....[15]....
        /*01e0*/ 	.word	0x00000af0
        /*01e4*/ 	.word	0x000000ff
        /*01e8*/ 	.word	0x00000090
        /*01ec*/ 	.short	0x0100
        /*01ee*/ 	.byte	0x07
	.zero		1


	//   ....[16]....
        /*01f0*/ 	.word	0x00000b00
        /*01f4*/ 	.word	0x000000ff
        /*01f8*/ 	.word	0x00000078
        /*01fc*/ 	.short	0x0100
        /*01fe*/ 	.byte	0x07
	.zero		1


	//   ....[17]....
        /*0200*/ 	.word	0x00000b10
        /*0204*/ 	.word	0x000000ff
        /*0208*/ 	.word	0x00000098
        /*020c*/ 	.short	0x0100
        /*020e*/ 	.byte	0x07
	.zero		1


	//   ....[18]....
        /*0210*/ 	.word	0x00000b20
        /*0214*/ 	.word	0x000000ff
        /*0218*/ 	.word	0x00000080
        /*021c*/ 	.short	0x0100
        /*021e*/ 	.byte	0x07
	.zero		1


	//   ....[19]....
        /*0220*/ 	.word	0x00000b30
        /*0224*/ 	.word	0x000000ff
        /*0228*/ 	.word	0x000000a0
        /*022c*/ 	.short	0x0100
        /*022e*/ 	.byte	0x07
	.zero		1


	//   ....[20]....
        /*0230*/ 	.word	0x00000b40
        /*0234*/ 	.word	0x000000ff
        /*0238*/ 	.word	0x00000088
        /*023c*/ 	.short	0x0100
        /*023e*/ 	.byte	0x07
	.zero		1


	//   ....[21]....
        /*0240*/ 	.word	0x00000b50
        /*0244*/ 	.word	0x000000ff
        /*0248*/ 	.word	0x000000a8
        /*024c*/ 	.short	0x0100
        /*024e*/ 	.byte	0x07
	.zero		1


	//   ....[22]....
        /*0250*/ 	.word	0x00000c40
        /*0254*/ 	.word	0x000000ff
        /*0258*/ 	.word	0x000000b0
        /*025c*/ 	.short	0x0100
        /*025e*/ 	.byte	0x05
	.zero		1


	//   ....[23]....
        /*0260*/ 	.word	0x00000c50
        /*0264*/ 	.word	0x000000ff
        /*0268*/ 	.word	0x000000c0
        /*026c*/ 	.short	0x0100
        /*026e*/ 	.byte	0x05
	.zero		1


	//   ....[24]....
        /*0270*/ 	.word	0x00000c60
        /*0274*/ 	.word	0x000000ff
        /*0278*/ 	.word	0x000000b8
        /*027c*/ 	.short	0x0100
        /*027e*/ 	.byte	0x05
	.zero		1


	//   ....[25]....
        /*0280*/ 	.word	0x00000c70
        /*0284*/ 	.word	0x000000ff
        /*0288*/ 	.word	0x000000c8
        /*028c*/ 	.short	0x0100
        /*028e*/ 	.byte	0x05
	.zero		1


	//   ....[26]....
        /*0290*/ 	.word	0x00001550
        /*0294*/ 	.word	0x00000003
        /*0298*/ 	.word	0x000000c0
        /*029c*/ 	.short	0x010a
        /*029e*/ 	.byte	0xff
	.zero		1


	//   ....[27]....
        /*02a0*/ 	.word	0x00001580
        /*02a4*/ 	.word	0x00000003
        /*02a8*/ 	.word	0x000000b0
        /*02ac*/ 	.short	0x0101
        /*02ae*/ 	.byte	0xff
	.zero		1


	//   ....[28]....
        /*02b0*/ 	.word	0x00001650
        /*02b4*/ 	.word	0x000000ff
        /*02b8*/ 	.word	0x00000010
        /*02bc*/ 	.short	0x010a
        /*02be*/ 	.byte	0x08
	.zero		1


	//   ....[29]....
        /*02c0*/ 	.word	0x000016f0
        /*02c4*/ 	.word	0x000000ff
        /*02c8*/ 	.word	0x00000010
        /*02cc*/ 	.short	0x010a
        /*02ce*/ 	.byte	0x21
	.zero		1


	//   ....[30]....
        /*02d0*/ 	.word	0x00001840
        /*02d4*/ 	.word	0x000000ff
        /*02d8*/ 	.word	0x00000010
        /*02dc*/ 	.short	0x010a
        /*02de*/ 	.byte	0x08
	.zero		1


	//   ....[31]....
        /*02e0*/ 	.word	0x00001950
        /*02e4*/ 	.word	0x000000ff
        /*02e8*/ 	.word	0x00000048
        /*02ec*/ 	.short	0x0101
        /*02ee*/ 	.byte	0x04
	.zero		1


	//   ....[32]....
        /*02f0*/ 	.word	0x00001970
        /*02f4*/ 	.word	0x000000ff
        /*02f8*/ 	.word	0x00000010
        /*02fc*/ 	.short	0x010a
        /*02fe*/ 	.byte	0x08
	.zero		1


	//   ....[33]....
        /*0300*/ 	.word	0x000019f0
        /*0304*/ 	.word	0x000000ff
        /*0308*/ 	.word	0x00000010
        /*030c*/ 	.short	0x010a
        /*030e*/ 	.byte	0x11
	.zero		1


	//   ....[34]....
        /*0310*/ 	.word	0x00001b40
        /*0314*/ 	.word	0x000000ff
        /*0318*/ 	.word	0x00000010
        /*031c*/ 	.short	0x010a
        /*031e*/ 	.byte	0x08
	.zero		1


	//   ....[35]....
        /*0320*/ 	.word	0x00001c80
        /*0324*/ 	.word	0x00000002
        /*0328*/ 	.word	0x00000050
        /*032c*/ 	.short	0x010a
        /*032e*/ 	.byte	0xff
	.zero		1


	//   ....[36]....
        /*0330*/ 	.word	0x00001d40
        /*0334*/ 	.word	0x00000002
        /*0338*/ 	.word	0x00000000
        /*033c*/ 	.short	0x0101
        /*033e*/ 	.byte	0xff
	.zero		1


	//   ....[37]....
        /*0340*/ 	.word	0x000022a0
        /*0344*/ 	.word	0x000000ff
        /*0348*/ 	.word	0x00000000
        /*034c*/ 	.short	0x010a
        /*034e*/ 	.byte	0x04
	.zero		1


	//   ....[38]....
        /*0350*/ 	.word	0x00002340
        /*0354*/ 	.word	0x00000000
        /*0358*/ 	.word	0x00000000
        /*035c*/ 	.short	0x010a
        /*035e*/ 	.byte	0xff
	.zero		1


	//   ....[39]....
        /*0360*/ 	.word	0x00002460
        /*0364*/ 	.word	0x00000000
        /*0368*/ 	.word	0x000000b0
        /*036c*/ 	.short	0x010a
        /*036e*/ 	.byte	0xff
	.zero		1


	//   ....[40]....
        /*0370*/ 	.word	0x000024c0
        /*0374*/ 	.word	0x00000004
        /*0378*/ 	.word	0x00000000
        /*037c*/ 	.short	0x0101
        /*037e*/ 	.byte	0xff
	.zero		1


	//   ....[41]....
        /*0380*/ 	.word	0x000024e0
        /*0384*/ 	.word	0x000000ff
        /*0388*/ 	.word	0x00000060
        /*038c*/ 	.short	0x010a
        /*038e*/ 	.byte	0x05
	.zero		1


	//   ....[42]....
        /*0390*/ 	.word	0x00002600
        /*0394*/ 	.word	0x00000000
        /*0398*/ 	.word	0x00000050
        /*039c*/ 	.short	0x010a
        /*039e*/ 	.byte	0xff
	.zero		1


	//   ....[43]....
        /*03a0*/ 	.word	0x00002710
        /*03a4*/ 	.word	0x00000000
        /*03a8*/ 	.word	0x00000000
        /*03ac*/ 	.short	0x0101
        /*03ae*/ 	.byte	0xff
	.zero		1


	//   ....[44]....
        /*03b0*/ 	.word	0x000027a0
        /*03b4*/ 	.word	0x000000ff
        /*03b8*/ 	.word	0x00000060
        /*03bc*/ 	.short	0x0106
        /*03be*/ 	.byte	0x05
	.zero		1


	//   ....[45]....
        /*03c0*/ 	.word	0x000027c0
        /*03c4*/ 	.word	0x000000ff
        /*03c8*/ 	.word	0x00000060
        /*03cc*/ 	.short	0x010a
        /*03ce*/ 	.byte	0x05
	.zero		1


	//   ....[46]....
        /*03d0*/ 	.word	0x00002850
        /*03d4*/ 	.word	0x000000ff
        /*03d8*/ 	.word	0x00000060
        /*03dc*/ 	.short	0x0106
        /*03de*/ 	.byte	0x04
	.zero		1


	//   ....[47]....
        /*03e0*/ 	.word	0x00002890
        /*03e4*/ 	.word	0x00000000
        /*03e8*/ 	.word	0x00000060
        /*03ec*/ 	.short	0x010a
        /*03ee*/ 	.byte	0xff
	.zero		1


	//   ....[48]....
        /*03f0*/ 	.word	0x00002dd0
        /*03f4*/ 	.word	0x00000000
        /*03f8*/ 	.word	0x00000050
        /*03fc*/ 	.short	0x010a
        /*03fe*/ 	.byte	0xff
	.zero		1


	//   ....[49]....
        /*0400*/ 	.word	0x00002ed0
        /*0404*/ 	.word	0x00000003
        /*0408*/ 	.word	0x00000000
        /*040c*/ 	.short	0x0101
        /*040e*/ 	.byte	0xff
	.zero		1


	//   ....[50]....
        /*0410*/ 	.word	0x00002ee0
        /*0414*/ 	.word	0x000000ff
        /*0418*/ 	.word	0x00000000
        /*041c*/ 	.short	0x010a
        /*041e*/ 	.byte	0x06
	.zero		1


	//   ....[51]....
        /*0420*/ 	.word	0x00002f60
        /*0424*/ 	.word	0x000000ff
        /*0428*/ 	.word	0x00000090
        /*042c*/ 	.short	0x010a
        /*042e*/ 	.byte	0x07
	.zero		1


	//   ....[52]....
        /*0430*/ 	.word	0x00003040
        /*0434*/ 	.word	0x000000ff
        /*0438*/ 	.word	0x00000000
        /*043c*/ 	.short	0x010a
        /*043e*/ 	.byte	0x06
	.zero		1


	//   ....[53]....
        /*0440*/ 	.word	0x00003170
        /*0444*/ 	.word	0x000000ff
        /*0448*/ 	.word	0x00000000
        /*044c*/ 	.short	0x010a
        /*044e*/ 	.byte	0x1a
	.zero		1


	//   ....[54]....
        /*0450*/ 	.word	0x00003410
        /*0454*/ 	.word	0x000000ff
        /*0458*/ 	.word	0x00000000
        /*045c*/ 	.short	0x010a
        /*045e*/ 	.byte	0x06
	.zero		1


	//   ....[55]....
        /*0460*/ 	.word	0x000034a0
        /*0464*/ 	.word	0x000000ff
        /*0468*/ 	.word	0x00000000
        /*046c*/ 	.short	0x010a
        /*046e*/ 	.byte	0x06
	.zero		1


	//   ....[56]....
        /*0470*/ 	.word	0x00003530
        /*0474*/ 	.word	0x000000ff
        /*0478*/ 	.word	0x00000000
        /*047c*/ 	.short	0x010a
        /*047e*/ 	.byte	0x06
	.zero		1


	//   ....[57]....
        /*0480*/ 	.word	0x000035c0
        /*0484*/ 	.word	0x000000ff
        /*0488*/ 	.word	0x00000000
        /*048c*/ 	.short	0x010a
        /*048e*/ 	.byte	0x07
	.zero		1


	//   ....[58]....
        /*0490*/ 	.word	0x00003a20
        /*0494*/ 	.word	0x00000000
        /*0498*/ 	.word	0x00000050
        /*049c*/ 	.short	0x010a
        /*049e*/ 	.byte	0xff
	.zero		1


	//   ....[59]....
        /*04a0*/ 	.word	0x00003ae0
        /*04a4*/ 	.word	0x00000000
        /*04a8*/ 	.word	0x00000000
        /*04ac*/ 	.short	0x0101
        /*04ae*/ 	.byte	0xff
	.zero		1


	//   ....[60]....
        /*04b0*/ 	.word	0x00003e00
        /*04b4*/ 	.word	0x000000ff
        /*04b8*/ 	.word	0x00000048
        /*04bc*/ 	.short	0x010a
        /*04be*/ 	.byte	0x07
	.zero		1


	//   ....[61]....
        /*04c0*/ 	.word	0x00003ff0
        /*04c4*/ 	.word	0x000000ff
        /*04c8*/ 	.word	0x00000030
        /*04cc*/ 	.short	0x010a
        /*04ce*/ 	.byte	0x07
	.zero		1


	//   ....[62]....
        /*04d0*/ 	.word	0x000041c0
        /*04d4*/ 	.word	0x000000ff
        /*04d8*/ 	.word	0x00000020
        /*04dc*/ 	.short	0x010b
        /*04de*/ 	.byte	0x07
	.zero		1


	//   ....[63]....
        /*04e0*/ 	.word	0x00004230
        /*04e4*/ 	.word	0x000000ff
        /*04e8*/ 	.word	0x00000000
        /*04ec*/ 	.short	0x0101
        /*04ee*/ 	.byte	0x08
	.zero		1


	//   ....[64]....
        /*04f0*/ 	.word	0x00004260
        /*04f4*/ 	.word	0x000000ff
        /*04f8*/ 	.word	0x00000038
        /*04fc*/ 	.short	0x010a
        /*04fe*/ 	.byte	0x07
	.zero		1


	//   ....[65]....
        /*0500*/ 	.word	0x00004470
        /*0504*/ 	.word	0x000000ff
        /*0508*/ 	.word	0x00000028
        /*050c*/ 	.short	0x010b
        /*050e*/ 	.byte	0x07
	.zero		1


	//   ....[66]....
        /*0510*/ 	.word	0x00004490
        /*0514*/ 	.word	0x000000ff
        /*0518*/ 	.word	0x00000000
        /*051c*/ 	.short	0x0101
        /*051e*/ 	.byte	0x0d
	.zero		1


	//   ....[67]....
        /*0520*/ 	.word	0x000044c0
        /*0524*/ 	.word	0x000000ff
        /*0528*/ 	.word	0x00000030
        /*052c*/ 	.short	0x010a
        /*052e*/ 	.byte	0x07
	.zero		1


	//   ....[68]....
        /*0530*/ 	.word	0x00004500
        /*0534*/ 	.word	0x00000000
        /*0538*/ 	.word	0x00000038
        /*053c*/ 	.short	0x010a
        /*053e*/ 	.byte	0xff
	.zero		1


	//   ....[69]....
        /*0540*/ 	.word	0x00004840
        /*0544*/ 	.word	0x00000000
        /*0548*/ 	.word	0x00000050
        /*054c*/ 	.short	0x010a
        /*054e*/ 	.byte	0xff
	.zero		1


	//   ....[70]....
        /*0550*/ 	.word	0x00004950
        /*0554*/ 	.word	0x00000000
        /*0558*/ 	.word	0x00000000
        /*055c*/ 	.short	0x0101
        /*055e*/ 	.byte	0xff
	.zero		1


	//   ....[71]....
        /*0560*/ 	.word	0x000053a0
        /*0564*/ 	.word	0x00000000
        /*0568*/ 	.word	0x00000020
        /*056c*/ 	.short	0x010a
        /*056e*/ 	.byte	0xff
	.zero		1


	//   ....[72]....
        /*0570*/ 	.word	0x00005410
        /*0574*/ 	.word	0x00000071
        /*0578*/ 	.word	0x00000070
        /*057c*/ 	.short	0x010a
        /*057e*/ 	.byte	0xff
	.zero		1


	//   ....[73]....
        /*0580*/ 	.word	0x000054f0
        /*0584*/ 	.word	0x00000000
        /*0588*/ 	.word	0x00000020
        /*058c*/ 	.short	0x010a
        /*058e*/ 	.byte	0xff
	.zero		1


	//   ....[74]....
        /*0590*/ 	.word	0x00005630
        /*0594*/ 	.word	0x00000000
        /*0598*/ 	.word	0x00000000
        /*059c*/ 	.short	0x0101
        /*059e*/ 	.byte	0xff
	.zero		1


	//   ....[75]....
        /*05a0*/ 	.word	0x00005690
        /*05a4*/ 	.word	0x00000071
        /*05a8*/ 	.word	0x00000070
        /*05ac*/ 	.short	0x010a
        /*05ae*/ 	.byte	0xff
	.zero		1


	//   ....[76]....
        /*05b0*/ 	.word	0x000061e0
        /*05b4*/ 	.word	0x00000020
        /*05b8*/ 	.word	0x00000020
        /*05bc*/ 	.short	0x010a
        /*05be*/ 	.byte	0xff
	.zero		1


	//   ....[77]....
        /*05c0*/ 	.word	0x000062a0
        /*05c4*/ 	.word	0x00000020
        /*05c8*/ 	.word	0x00000020
        /*05cc*/ 	.short	0x010a
        /*05ce*/ 	.byte	0xff
	.zero		1


	//   ....[78]....
        /*05d0*/ 	.word	0x000063c0
        /*05d4*/ 	.word	0x00000003
        /*05d8*/ 	.word	0x00000000
        /*05dc*/ 	.short	0x0101
        /*05de*/ 	.byte	0xff
	.zero		1


	//   ....[79]....
        /*05e0*/ 	.word	0x00006800
        /*05e4*/ 	.word	0x000000ff
        /*05e8*/ 	.word	0x00000000
        /*05ec*/ 	.short	0x0101
        /*05ee*/ 	.byte	0x05
	.zero		1


	//   ....[80]....
        /*05f0*/ 	.word	0x00007040
        /*05f4*/ 	.word	0x00000003
        /*05f8*/ 	.word	0x000000c0
        /*05fc*/ 	.short	0x010a
        /*05fe*/ 	.byte	0xff
	.zero		1


	//   ....[81]....
        /*0600*/ 	.word	0x000070a0
        /*0604*/ 	.word	0x00000002
        /*0608*/ 	.word	0x00000010
        /*060c*/ 	.short	0x010a
        /*060e*/ 	.byte	0xff
	.zero		1


	//   ....[82]....
        /*0610*/ 	.word	0x00007100
        /*0614*/ 	.word	0x00000002
        /*0618*/ 	.word	0x00000010
        /*061c*/ 	.short	0x010a
        /*061e*/ 	.byte	0xff
	.zero		1


	//   ....[83]....
        /*0620*/ 	.word	0x00007150
        /*0624*/ 	.word	0x00000002
        /*0628*/ 	.word	0x00000050
        /*062c*/ 	.short	0x010a
        /*062e*/ 	.byte	0xff
	.zero		1


	//   ....[84]....
        /*0630*/ 	.word	0x000071b0
        /*0634*/ 	.word	0x00000000
        /*0638*/ 	.word	0x00000000
        /*063c*/ 	.short	0x010a
        /*063e*/ 	.byte	0xff
	.zero		1


	//   ....[85]....
        /*0640*/ 	.word	0x00007200
        /*0644*/ 	.word	0x00000000
        /*0648*/ 	.word	0x000000b0
        /*064c*/ 	.short	0x010a
        /*064e*/ 	.byte	0xff
	.zero		1


	//   ....[86]....
        /*0650*/ 	.word	0x00007260
        /*0654*/ 	.word	0x00000000
        /*0658*/ 	.word	0x00000060
        /*065c*/ 	.short	0x010a
        /*065e*/ 	.byte	0xff
	.zero		1


	//   ....[87]....
        /*0660*/ 	.word	0x000072b0
        /*0664*/ 	.word	0x00000000
        /*0668*/ 	.word	0x00000050
        /*066c*/ 	.short	0x010a
        /*066e*/ 	.byte	0xff
	.zero		1


	//   ....[88]....
        /*0670*/ 	.word	0x00007310
        /*0674*/ 	.word	0x00000000
        /*0678*/ 	.word	0x00000060
        /*067c*/ 	.short	0x010a
        /*067e*/ 	.byte	0xff
	.zero		1


	//   ....[89]....
        /*0680*/ 	.word	0x00007360
        /*0684*/ 	.word	0x00000000
        /*0688*/ 	.word	0x00000050
        /*068c*/ 	.short	0x010a
        /*068e*/ 	.byte	0xff
	.zero		1


	//   ....[90]....
        /*0690*/ 	.word	0x000073c0
        /*0694*/ 	.word	0x00000003
        /*0698*/ 	.word	0x00000090
        /*069c*/ 	.short	0x010a
        /*069e*/ 	.byte	0xff
	.zero		1


	//   ....[91]....
        /*06a0*/ 	.word	0x00007420
        /*06a4*/ 	.word	0x00000000
        /*06a8*/ 	.word	0x00000000
        /*06ac*/ 	.short	0x010a
        /*06ae*/ 	.byte	0xff
	.zero		1


	//   ....[92]....
        /*06b0*/ 	.word	0x00007480
        /*06b4*/ 	.word	0x00000000
        /*06b8*/ 	.word	0x00000000
        /*06bc*/ 	.short	0x010a
        /*06be*/ 	.byte	0xff
	.zero		1


	//   ....[93]....
        /*06c0*/ 	.word	0x000074e0
        /*06c4*/ 	.word	0x00000000
        /*06c8*/ 	.word	0x00000000
        /*06cc*/ 	.short	0x010a
        /*06ce*/ 	.byte	0xff
	.zero		1


	//   ....[94]....
        /*06d0*/ 	.word	0x00007540
        /*06d4*/ 	.word	0x00000000
        /*06d8*/ 	.word	0x00000000
        /*06dc*/ 	.short	0x010a
        /*06de*/ 	.byte	0xff
	.zero		1


	//   ....[95]....
        /*06e0*/ 	.word	0x000075a0
        /*06e4*/ 	.word	0x00000000
        /*06e8*/ 	.word	0x00000000
        /*06ec*/ 	.short	0x010a
        /*06ee*/ 	.byte	0xff
	.zero		1


	//   ....[96]....
        /*06f0*/ 	.word	0x000075f0
        /*06f4*/ 	.word	0x00000000
        /*06f8*/ 	.word	0x00000050
        /*06fc*/ 	.short	0x010a
        /*06fe*/ 	.byte	0xff
	.zero		1


	//   ....[97]....
        /*0700*/ 	.word	0x00007650
        /*0704*/ 	.word	0x00000000
        /*0708*/ 	.word	0x00000048
        /*070c*/ 	.short	0x010a
        /*070e*/ 	.byte	0xff
	.zero		1


	//   ....[98]....
        /*0710*/ 	.word	0x000076b0
        /*0714*/ 	.word	0x00000003
        /*0718*/ 	.word	0x00000030
        /*071c*/ 	.short	0x010a
        /*071e*/ 	.byte	0xff
	.zero		1


	//   ....[99]....
        /*0720*/ 	.word	0x00007710
        /*0724*/ 	.word	0x00000003
        /*0728*/ 	.word	0x00000038
        /*072c*/ 	.short	0x010a
        /*072e*/ 	.byte	0xff
	.zero		1


	//   ....[100]....
        /*0730*/ 	.word	0x00007770
        /*0734*/ 	.word	0x00000000
        /*0738*/ 	.word	0x00000030
        /*073c*/ 	.short	0x010a
        /*073e*/ 	.byte	0xff
	.zero		1


	//   ....[101]....
        /*0740*/ 	.word	0x000077c0
        /*0744*/ 	.word	0x00000000
        /*0748*/ 	.word	0x00000050
        /*074c*/ 	.short	0x010a
        /*074e*/ 	.byte	0xff
	.zero		1


	//   ....[102]....
        /*0750*/ 	.word	0x00007810
        /*0754*/ 	.word	0x00000000
        /*0758*/ 	.word	0x00000020
        /*075c*/ 	.short	0x010a
        /*075e*/ 	.byte	0xff
	.zero		1


	//   ....[103]....
        /*0760*/ 	.word	0x00007860
        /*0764*/ 	.word	0x00000071
        /*0768*/ 	.word	0x00000070
        /*076c*/ 	.short	0x010a
        /*076e*/ 	.byte	0xff
	.zero		1


	//   ....[104]....
        /*0770*/ 	.word	0x000078b0
        /*0774*/ 	.word	0x00000020
        /*0778*/ 	.word	0x00000020
        /*077c*/ 	.short	0x010a
        /*077e*/ 	.byte	0xff
	.zero		1


	//----- nvinfo : EIATTR_NUM_MBARRIERS
	.align		4
.L_47:
        /*0780*/ 	.byte	0x03, 0x38
        /*0782*/ 	.short	0x001a


	//----- nvinfo : EIATTR_EXIT_INSTR_OFFSETS
	.align		4
        /*0784*/ 	.byte	0x04, 0x1c
        /*0786*/ 	.short	(.L_49 - .L_48)


	//   ....[0]....
.L_48:
        /*0788*/ 	.word	0x00002370


	//   ....[1]....
        /*078c*/ 	.word	0x00002860


	//   ....[2]....
        /*0790*/ 	.word	0x000028c0


	//   ....[3]....
        /*0794*/ 	.word	0x00003820


	//   ....[4]....
        /*0798*/ 	.word	0x00004530


	//   ....[5]....
        /*079c*/ 	.word	0x00004570


	//   ....[6]....
        /*07a0*/ 	.word	0x00007030


	//----- nvinfo : EIATTR_MAX_THREADS
	.align		4
.L_49:
        /*07a4*/ 	.byte	0x04, 0x05
        /*07a6*/ 	.short	(.L_51 - .L_50)
.L_50:
        /*07a8*/ 	.word	0x00000100
        /*07ac*/ 	.word	0x00000001
        /*07b0*/ 	.word	0x00000001


	//----- nvinfo : EIATTR_CRS_STACK_SIZE
	.align		4
.L_51:
        /*07b4*/ 	.byte	0x04, 0x1e
        /*07b6*/ 	.short	(.L_53 - .L_52)
.L_52:
        /*07b8*/ 	.word	0x00000000


	//----- nvinfo : EIATTR_CBANK_PARAM_SIZE
	.align		4
.L_53:
        /*07bc*/ 	.byte	0x03, 0x19
        /*07be*/ 	.short	0x0800


	//----- nvinfo : EIATTR_PARAM_CBANK
	.align		4
        /*07c0*/ 	.byte	0x04, 0x0a
        /*07c2*/ 	.short	(.L_55 - .L_54)
	.align		4
.L_54:
        /*07c4*/ 	.word	index@(.nv.constant0._ZN7cutlass13device_kernelINS_4gemm6kernel13GemmUniversalIN4cute5tupleIJiiiiEEENS1_10collective13CollectiveMmaINS1_35MainloopSm100TmaUmmaWarpSpecializedILi2ELi2ELi4ENS5_IJNS4_1CILi1EEESB_SB_EEEEENS5_IJNSA_ILi64EEENSA_ILi128EEESF_EEENS_12float_e4m3_tENS5_IJlSB_lEEESH_SI_NS4_8TiledMMAINS4_8MMA_AtomIJNS4_10MMA_TraitsINS4_19SM100_MMA_F8F6F4_SSEJSH_SH_fSE_SF_NS4_17integral_constantINS4_4UMMA5MajorELSP_0EEESQ_NSN_INSO_7ScaleInELSR_0EEESS_EEEEEENS4_6LayoutISC_NS5_IJNSA_ILi0EEESW_SW_EEEEENS5_IJNS4_10UnderscoreESZ_SZ_EEEEENS4_13SM90_TMA_LOADENS4_14ComposedLayoutINS4_7SwizzleILi3ELi4ELi3EEENS4_18smem_ptr_flag_bitsILi8EEENSV_INS5_IJNSA_ILi8EEESF_EEENS5_IJSF_SB_EEEEEEEvNS4_8identityES12_S1C_vS1D_EENS_8epilogue10collective18CollectiveEpilogueINS1F_23Sm100TmaWarpSpecializedILi2ELi2ELi32ELb0ELb0EEEJSG_NS5_IJNSV_ISE_SB_EES1K_EEESH_SI_SH_SI_NS1F_6fusion15FusionCallbacksIS1J_NS1M_17LinearCombinationISH_fSH_fLNS_15FloatRoundStyleE2EEESG_S1L_JEEENS4_5SM1004TMEM4LOAD26SM100_TMEM_LOAD_16dp32b32xES12_NS13_INS14_ILi2ELi4ELi3EEES17_NSV_INS5_IJS18_SE_EEENS5_IJSE_SB_EEEEEEENS4_39AutoVectorizingCopyWithAssumedAlignmentILi128EEENS4_14SM90_TMA_STOREES20_S22_S22_EEEvvEEEEvNT_6ParamsE)
        /*07c8*/ 	.short	0x0380
        /*07ca*/ 	.short	0x0800


	//----- nvinfo : EIATTR_SW_WAR
	.align		4
.L_55:
        /*07cc*/ 	.byte	0x04, 0x36
        /*07ce*/ 	.short	(.L_57 - .L_56)
.L_56:
        /*07d0*/ 	.word	0x00000008
.L_57:


//--------------------- .nv.callgraph             --------------------------
	.section	.nv.callgraph,"",@"SHT_CUDA_CALLGRAPH"
	.align	4
	.sectionentsize	8
	.align		4
        /*0000*/ 	.word	0x00000000
	.align		4
        /*0004*/ 	.word	0xffffffff
	.align		4
        /*0008*/ 	.word	index@(_ZN7cutlass13device_kernelINS_4gemm6kernel13GemmUniversalIN4cute5tupleIJiiiiEEENS1_10collective13CollectiveMmaINS1_35MainloopSm100TmaUmmaWarpSpecializedILi2ELi2ELi4ENS5_IJNS4_1CILi1EEESB_SB_EEEEENS5_IJNSA_ILi64EEENSA_ILi128EEESF_EEENS_12float_e4m3_tENS5_IJlSB_lEEESH_SI_NS4_8TiledMMAINS4_8MMA_AtomIJNS4_10MMA_TraitsINS4_19SM100_MMA_F8F6F4_SSEJSH_SH_fSE_SF_NS4_17integral_constantINS4_4UMMA5MajorELSP_0EEESQ_NSN_INSO_7ScaleInELSR_0EEESS_EEEEEENS4_6LayoutISC_NS5_IJNSA_ILi0EEESW_SW_EEEEENS5_IJNS4_10UnderscoreESZ_SZ_EEEEENS4_13SM90_TMA_LOADENS4_14ComposedLayoutINS4_7SwizzleILi3ELi4ELi3EEENS4_18smem_ptr_flag_bitsILi8EEENSV_INS5_IJNSA_ILi8EEESF_EEENS5_IJSF_SB_EEEEEEEvNS4_8identityES12_S1C_vS1D_EENS_8epilogue10collective18CollectiveEpilogueINS1F_23Sm100TmaWarpSpecializedILi2ELi2ELi32ELb0ELb0EEEJSG_NS5_IJNSV_ISE_SB_EES1K_EEESH_SI_SH_SI_NS1F_6fusion15FusionCallbacksIS1J_NS1M_17LinearCombinationISH_fSH_fLNS_15FloatRoundStyleE2EEESG_S1L_JEEENS4_5SM1004TMEM4LOAD26SM100_TMEM_LOAD_16dp32b32xES12_NS13_INS14_ILi2ELi4ELi3EEES17_NSV_INS5_IJS18_SE_EEENS5_IJSE_SB_EEEEEEENS4_39AutoVectorizingCopyWithAssumedAlignmentILi128EEENS4_14SM90_TMA_STOREES20_S22_S22_EEEvvEEEEvNT_6ParamsE)
	.align		4
        /*000c*/ 	.word	index@(__assertfail)
	.align		4
        /*0010*/ 	.word	0x00000000
	.align		4
        /*0014*/ 	.word	0xfffffffe
	.align		4
        /*0018*/ 	.word	0x00000000
	.align		4
        /*001c*/ 	.word	0xfffffffd
	.align		4
        /*0020*/ 	.word	0x00000000
	.align		4
        /*0024*/ 	.word	0xfffffffc


//--------------------- .nv.constant4             --------------------------
	.section	.nv.constant4,"a",@progbits
	.align	8
	.align		8
.nv.constant4:
        /*0000*/ 	.dword	__assertfail
	.align		8
        /*0008*/ 	.dword	__unnamed_1
	.align		8
        /*0010*/ 	.dword	__unnamed_2
	.align		8
        /*0018*/ 	.dword	_ZN40_INTERNAL_cac12a4f_4_k_cu_d063ffc1_247804cuda3std3__45__cpo5beginE
	.align		8
        /*0020*/ 	.dword	_ZN40_INTERNAL_cac12a4f_4_k_cu_d063ffc1_247804cuda3std3__45__cpo3endE
	.align		8
        /*0028*/ 	.dword	_ZN40_INTERNAL_cac12a4f_4_k_cu_d063ffc1_247804cuda3std3__45__cpo6cbeginE
	.align		8
        /*0030*/ 	.dword	_ZN40_INTERNAL_cac12a4f_4_k_cu_d063ffc1_247804cuda3std3__45__cpo4cendE
	.align		8
        /*0038*/ 	.dword	_ZN40_INTERNAL_cac12a4f_4_k_cu_d063ffc1_247804cuda3std3__442_GLOBAL__N__cac12a4f_4_k_cu_d063ffc1_247806ignoreE
	.align		8
        /*0040*/ 	.dword	_ZN40_INTERNAL_cac12a4f_4_k_cu_d063ffc1_247804cuda3std3__419piecewise_constructE
	.align		8
        /*0048*/ 	.dword	_ZN40_INTERNAL_cac12a4f_4_k_cu_d063ffc1_247804cuda3std3__48in_placeE
	.align		8
        /*0050*/ 	.dword	_ZN40_INTERNAL_cac12a4f_4_k_cu_d063ffc1_247804cuda3std6ranges3__45__cpo4swapE
	.align		8
        /*0058*/ 	.dword	_ZN40_INTERNAL_cac12a4f_4_k_cu_d063ffc1_247804cuda3std6ranges3__45__cpo9iter_moveE
	.align		8
        /*0060*/ 	.dword	_ZN40_INTERNAL_cac12a4f_4_k_cu_d063ffc1_247804cute7productE
	.align		8
        /*0068*/ 	.dword	_ZN40_INTERNAL_cac12a4f_4_k_cu_d063ffc1_247804cute1_E
	.align		8
        /*0070*/ 	.dword	$str$25
	.align		8
        /*0078*/ 	.dword	$str$26
	.align		8
        /*0080*/ 	.dword	$str$27
	.align		8
        /*0088*/ 	.dword	$str$28


//--------------------- .text._ZN7cutlass13device_kernelINS_4gemm6kernel13GemmUniversalIN4cute5tupleIJiiiiEEENS1_10collective13CollectiveMmaINS1_35MainloopSm100TmaUmmaWarpSpecializedILi2ELi2ELi4ENS5_IJNS4_1CILi1EEESB_SB_EEEEENS5_IJNSA_ILi64EEENSA_ILi128EEESF_EEENS_12float_e4m3_tENS5_IJlSB_lEEESH_SI_NS4_8TiledMMAINS4_8MMA_AtomIJNS4_10MMA_TraitsINS4_19SM100_MMA_F8F6F4_SSEJSH_SH_fSE_SF_NS4_17integral_constantINS4_4UMMA5MajorELSP_0EEESQ_NSN_INSO_7ScaleInELSR_0EEESS_EEEEEENS4_6LayoutISC_NS5_IJNSA_ILi0EEESW_SW_EEEEENS5_IJNS4_10UnderscoreESZ_SZ_EEEEENS4_13SM90_TMA_LOADENS4_14ComposedLayoutINS4_7SwizzleILi3ELi4ELi3EEENS4_18smem_ptr_flag_bitsILi8EEENSV_INS5_IJNSA_ILi8EEESF_EEENS5_IJSF_SB_EEEEEEEvNS4_8identityES12_S1C_vS1D_EENS_8epilogue10collective18CollectiveEpilogueINS1F_23Sm100TmaWarpSpecializedILi2ELi2ELi32ELb0ELb0EEEJSG_NS5_IJNSV_ISE_SB_EES1K_EEESH_SI_SH_SI_NS1F_6fusion15FusionCallbacksIS1J_NS1M_17LinearCombinationISH_fSH_fLNS_15FloatRoundStyleE2EEESG_S1L_JEEENS4_5SM1004TMEM4LOAD26SM100_TMEM_LOAD_16dp32b32xES12_NS13_INS14_ILi2ELi4ELi3EEES17_NSV_INS5_IJS18_SE_EEENS5_IJSE_SB_EEEEEEENS4_39AutoVectorizingCopyWithAssumedAlignmentILi128EEENS4_14SM90_TMA_STOREES20_S22_S22_EEEvvEEEEvNT_6ParamsE --------------------------
	.section	.text._ZN7cutlass13device_kernelINS_4gemm6kernel13GemmUniversalIN4cute5tupleIJiiiiEEENS1_10collective13CollectiveMmaINS1_35MainloopSm100TmaUmmaWarpSpecializedILi2ELi2ELi4ENS5_IJNS4_1CILi1EEESB_SB_EEEEENS5_IJNSA_ILi64EEENSA_ILi128EEESF_EEENS_12float_e4m3_tENS5_IJlSB_lEEESH_SI_NS4_8TiledMMAINS4_8MMA_AtomIJNS4_10MMA_TraitsINS4_19SM100_MMA_F8F6F4_SSEJSH_SH_fSE_SF_NS4_17integral_constantINS4_4UMMA5MajorELSP_0EEESQ_NSN_INSO_7ScaleInELSR_0EEESS_EEEEEENS4_6LayoutISC_NS5_IJNSA_ILi0EEESW_SW_EEEEENS5_IJNS4_10UnderscoreESZ_SZ_EEEEENS4_13SM90_TMA_LOADENS4_14ComposedLayoutINS4_7SwizzleILi3ELi4ELi3EEENS4_18smem_ptr_flag_bitsILi8EEENSV_INS5_IJNSA_ILi8EEESF_EEENS5_IJSF_SB_EEEEEEEvNS4_8identityES12_S1C_vS1D_EENS_8epilogue10collective18CollectiveEpilogueINS1F_23Sm100TmaWarpSpecializedILi2ELi2ELi32ELb0ELb0EEEJSG_NS5_IJNSV_ISE_SB_EES1K_EEESH_SI_SH_SI_NS1F_6fusion15FusionCallbacksIS1J_NS1M_17LinearCombinationISH_fSH_fLNS_15FloatRoundStyleE2EEESG_S1L_JEEENS4_5SM1004TMEM4LOAD26SM100_TMEM_LOAD_16dp32b32xES12_NS13_INS14_ILi2ELi4ELi3EEES17_NSV_INS5_IJS18_SE_EEENS5_IJSE_SB_EEEEEEENS4_39AutoVectorizingCopyWithAssumedAlignmentILi128EEENS4_14SM90_TMA_STOREES20_S22_S22_EEEvvEEEEvNT_6ParamsE,"ax",@progbits
	.align	128
.text._ZN7cutlass13device_kernelINS_4gemm6kernel13GemmUniversalIN4cute5tupleIJiiiiEEENS1_10collective13CollectiveMmaINS1_35MainloopSm100TmaUmmaWarpSpecializedILi2ELi2ELi4ENS5_IJNS4_1CILi1EEESB_SB_EEEEENS5_IJNSA_ILi64EEENSA_ILi128EEESF_EEENS_12float_e4m3_tENS5_IJlSB_lEEESH_SI_NS4_8TiledMMAINS4_8MMA_AtomIJNS4_10MMA_TraitsINS4_19SM100_MMA_F8F6F4_SSEJSH_SH_fSE_SF_NS4_17integral_constantINS4_4UMMA5MajorELSP_0EEESQ_NSN_INSO_7ScaleInELSR_0EEESS_EEEEEENS4_6LayoutISC_NS5_IJNSA_ILi0EEESW_SW_EEEEENS5_IJNS4_10UnderscoreESZ_SZ_EEEEENS4_13SM90_TMA_LOADENS4_14ComposedLayoutINS4_7SwizzleILi3ELi4ELi3EEENS4_18smem_ptr_flag_bitsILi8EEENSV_INS5_IJNSA_ILi8EEESF_EEENS5_IJSF_SB_EEEEEEEvNS4_8identityES12_S1C_vS1D_EENS_8epilogue10collective18CollectiveEpilogueINS1F_23Sm100TmaWarpSpecializedILi2ELi2ELi32ELb0ELb0EEEJSG_NS5_IJNSV_ISE_SB_EES1K_EEESH_SI_SH_SI_NS1F_6fusion15FusionCallbacksIS1J_NS1M_17LinearCombinationISH_fSH_fLNS_15FloatRoundStyleE2EEESG_S1L_JEEENS4_5SM1004TMEM4LOAD26SM100_TMEM_LOAD_16dp32b32xES12_NS13_INS14_ILi2ELi4ELi3EEES17_NSV_INS5_IJS18_SE_EEENS5_IJSE_SB_EEEEEEENS4_39AutoVectorizingCopyWithAssumedAlignmentILi128EEENS4_14SM90_TMA_STOREES20_S22_S22_EEEvvEEEEvNT_6ParamsE:
        .type           _ZN7cutlass13device_kernelINS_4gemm6kernel13GemmUniversalIN4cute5tupleIJiiiiEEENS1_10collective13CollectiveMmaINS1_35MainloopSm100TmaUmmaWarpSpecializedILi2ELi2ELi4ENS5_IJNS4_1CILi1EEESB_SB_EEEEENS5_IJNSA_ILi64EEENSA_ILi128EEESF_EEENS_12float_e4m3_tENS5_IJlSB_lEEESH_SI_NS4_8TiledMMAINS4_8MMA_AtomIJNS4_10MMA_TraitsINS4_19SM100_MMA_F8F6F4_SSEJSH_SH_fSE_SF_NS4_17integral_constantINS4_4UMMA5MajorELSP_0EEESQ_NSN_INSO_7ScaleInELSR_0EEESS_EEEEEENS4_6LayoutISC_NS5_IJNSA_ILi0EEESW_SW_EEEEENS5_IJNS4_10UnderscoreESZ_SZ_EEEEENS4_13SM90_TMA_LOADENS4_14ComposedLayoutINS4_7SwizzleILi3ELi4ELi3EEENS4_18smem_ptr_flag_bitsILi8EEENSV_INS5_IJNSA_ILi8EEESF_EEENS5_IJSF_SB_EEEEEEEvNS4_8identityES12_S1C_vS1D_EENS_8epilogue10collective18CollectiveEpilogueINS1F_23Sm100TmaWarpSpecializedILi2ELi2ELi32ELb0ELb0EEEJSG_NS5_IJNSV_ISE_SB_EES1K_EEESH_SI_SH_SI_NS1F_6fusion15FusionCallbacksIS1J_NS1M_17LinearCombinationISH_fSH_fLNS_15FloatRoundStyleE2EEESG_S1L_JEEENS4_5SM1004TMEM4LOAD26SM100_TMEM_LOAD_16dp32b32xES12_NS13_INS14_ILi2ELi4ELi3EEES17_NSV_INS5_IJS18_SE_EEENS5_IJSE_SB_EEEEEEENS4_39AutoVectorizingCopyWithAssumedAlignmentILi128EEENS4_14SM90_TMA_STOREES20_S22_S22_EEEvvEEEEvNT_6ParamsE,@function
        .size           _ZN7cutlass13device_kernelINS_4gemm6kernel13GemmUniversalIN4cute5tupleIJiiiiEEENS1_10collective13CollectiveMmaINS1_35MainloopSm100TmaUmmaWarpSpecializedILi2ELi2ELi4ENS5_IJNS4_1CILi1EEESB_SB_EEEEENS5_IJNSA_ILi64EEENSA_ILi128EEESF_EEENS_12float_e4m3_tENS5_IJlSB_lEEESH_SI_NS4_8TiledMMAINS4_8MMA_AtomIJNS4_10MMA_TraitsINS4_19SM100_MMA_F8F6F4_SSEJSH_SH_fSE_SF_NS4_17integral_constantINS4_4UMMA5MajorELSP_0EEESQ_NSN_INSO_7ScaleInELSR_0EEESS_EEEEEENS4_6LayoutISC_NS5_IJNSA_ILi0EEESW_SW_EEEEENS5_IJNS4_10UnderscoreESZ_SZ_EEEEENS4_13SM90_TMA_LOADENS4_14ComposedLayoutINS4_7SwizzleILi3ELi4ELi3EEENS4_18smem_ptr_flag_bitsILi8EEENSV_INS5_IJNSA_ILi8EEESF_EEENS5_IJSF_SB_EEEEEEEvNS4_8identityES12_S1C_vS1D_EENS_8epilogue10collective18CollectiveEpilogueINS1F_23Sm100TmaWarpSpecializedILi2ELi2ELi32ELb0ELb0EEEJSG_NS5_IJNSV_ISE_SB_EES1K_EEESH_SI_SH_SI_NS1F_6fusion15FusionCallbacksIS1J_NS1M_17LinearCombinationISH_fSH_fLNS_15FloatRoundStyleE2EEESG_S1L_JEEENS4_5SM1004TMEM4LOAD26SM100_TMEM_LOAD_16dp32b32xES12_NS13_INS14_ILi2ELi4ELi3EEES17_NSV_INS5_IJS18_SE_EEENS5_IJSE_SB_EEEEEEENS4_39AutoVectorizingCopyWithAssumedAlignmentILi128EEENS4_14SM90_TMA_STOREES20_S22_S22_EEEvvEEEEvNT_6ParamsE,(.L_x_136 - _ZN7cutlass13device_kernelINS_4gemm6kernel13GemmUniversalIN4cute5tupleIJiiiiEEENS1_10collective13CollectiveMmaINS1_35MainloopSm100TmaUmmaWarpSpecializedILi2ELi2ELi4ENS5_IJNS4_1CILi1EEESB_SB_EEEEENS5_IJNSA_ILi64EEENSA_ILi128EEESF_EEENS_12float_e4m3_tENS5_IJlSB_lEEESH_SI_NS4_8TiledMMAINS4_8MMA_AtomIJNS4_10MMA_TraitsINS4_19SM100_MMA_F8F6F4_SSEJSH_SH_fSE_SF_NS4_17integral_constantINS4_4UMMA5MajorELSP_0EEESQ_NSN_INSO_7ScaleInELSR_0EEESS_EEEEEENS4_6LayoutISC_NS5_IJNSA_ILi0EEESW_SW_EEEEENS5_IJNS4_10UnderscoreESZ_SZ_EEEEENS4_13SM90_TMA_LOADENS4_14ComposedLayoutINS4_7SwizzleILi3ELi4ELi3EEENS4_18smem_ptr_flag_bitsILi8EEENSV_INS5_IJNSA_ILi8EEESF_EEENS5_IJSF_SB_EEEEEEEvNS4_8identityES12_S1C_vS1D_EENS_8epilogue10collective18CollectiveEpilogueINS1F_23Sm100TmaWarpSpecializedILi2ELi2ELi32ELb0ELb0EEEJSG_NS5_IJNSV_ISE_SB_EES1K_EEESH_SI_SH_SI_NS1F_6fusion15FusionCallbacksIS1J_NS1M_17LinearCombinationISH_fSH_fLNS_15FloatRoundStyleE2EEESG_S1L_JEEENS4_5SM1004TMEM4LOAD26SM100_TMEM_LOAD_16dp32b32xES12_NS13_INS14_ILi2ELi4ELi3EEES17_NSV_INS5_IJS18_SE_EEENS5_IJSE_SB_EEEEEEENS4_39AutoVectorizingCopyWithAssumedAlignmentILi128EEENS4_14SM90_TMA_STOREES20_S22_S22_EEEvvEEEEvNT_6ParamsE)
        .other          _ZN7cutlass13device_kernelINS_4gemm6kernel13GemmUniversalIN4cute5tupleIJiiiiEEENS1_10collective13CollectiveMmaINS1_35MainloopSm100TmaUmmaWarpSpecializedILi2ELi2ELi4ENS5_IJNS4_1CILi1EEESB_SB_EEEEENS5_IJNSA_ILi64EEENSA_ILi128EEESF_EEENS_12float_e4m3_tENS5_IJlSB_lEEESH_SI_NS4_8TiledMMAINS4_8MMA_AtomIJNS4_10MMA_TraitsINS4_19SM100_MMA_F8F6F4_SSEJSH_SH_fSE_SF_NS4_17integral_constantINS4_4UMMA5MajorELSP_0EEESQ_NSN_INSO_7ScaleInELSR_0EEESS_EEEEEENS4_6LayoutISC_NS5_IJNSA_ILi0EEESW_SW_EEEEENS5_IJNS4_10UnderscoreESZ_SZ_EEEEENS4_13SM90_TMA_LOADENS4_14ComposedLayoutINS4_7SwizzleILi3ELi4ELi3EEENS4_18smem_ptr_flag_bitsILi8EEENSV_INS5_IJNSA_ILi8EEESF_EEENS5_IJSF_SB_EEEEEEEvNS4_8identityES12_S1C_vS1D_EENS_8epilogue10collective18CollectiveEpilogueINS1F_23Sm100TmaWarpSpecializedILi2ELi2ELi32ELb0ELb0EEEJSG_NS5_IJNSV_ISE_SB_EES1K_EEESH_SI_SH_SI_NS1F_6fusion15FusionCallbacksIS1J_NS1M_17LinearCombinationISH_fSH_fLNS_15FloatRoundStyleE2EEESG_S1L_JEEENS4_5SM1004TMEM4LOAD26SM100_TMEM_LOAD_16dp32b32xES12_NS13_INS14_ILi2ELi4ELi3EEES17_NSV_INS5_IJS18_SE_EEENS5_IJSE_SB_EEEEEEENS4_39AutoVectorizingCopyWithAssumedAlignmentILi128EEENS4_14SM90_TMA_STOREES20_S22_S22_EEEvvEEEEvNT_6ParamsE,@"STO_CUDA_ENTRY STV_DEFAULT"
_ZN7cutlass13device_kernelINS_4gemm6kernel13GemmUniversalIN4cute5tupleIJiiiiEEENS1_10collective13CollectiveMmaINS1_35MainloopSm100TmaUmmaWarpSpecializedILi2ELi2ELi4ENS5_IJNS4_1CILi1EEESB_SB_EEEEENS5_IJNSA_ILi64EEENSA_ILi128EEESF_EEENS_12float_e4m3_tENS5_IJlSB_lEEESH_SI_NS4_8TiledMMAINS4_8MMA_AtomIJNS4_10MMA_TraitsINS4_19SM100_MMA_F8F6F4_SSEJSH_SH_fSE_SF_NS4_17integral_constantINS4_4UMMA5MajorELSP_0EEESQ_NSN_INSO_7ScaleInELSR_0EEESS_EEEEEENS4_6LayoutISC_NS5_IJNSA_ILi0EEESW_SW_EEEEENS5_IJNS4_10UnderscoreESZ_SZ_EEEEENS4_13SM90_TMA_LOADENS4_14ComposedLayoutINS4_7SwizzleILi3ELi4ELi3EEENS4_18smem_ptr_flag_bitsILi8EEENSV_INS5_IJNSA_ILi8EEESF_EEENS5_IJSF_SB_EEEEEEEvNS4_8identityES12_S1C_vS1D_EENS_8epilogue10collective18CollectiveEpilogueINS1F_23Sm100TmaWarpSpecializedILi2ELi2ELi32ELb0ELb0EEEJSG_NS5_IJNSV_ISE_SB_EES1K_EEESH_SI_SH_SI_NS1F_6fusion15FusionCallbacksIS1J_NS1M_17LinearCombinationISH_fSH_fLNS_15FloatRoundStyleE2EEESG_S1L_JEEENS4_5SM1004TMEM4LOAD26SM100_TMEM_LOAD_16dp32b32xES12_NS13_INS14_ILi2ELi4ELi3EEES17_NSV_INS5_IJS18_SE_EEENS5_IJSE_SB_EEEEEEENS4_39AutoVectorizingCopyWithAssumedAlignmentILi128EEENS4_14SM90_TMA_STOREES20_S22_S22_EEEvvEEEEvNT_6ParamsE:
[----:B------:R-:W1:Y:S01]  /*0000*/  LDC R1, c[0x0][0x37c] ;  /* 0x0000df00ff017b82 */ /* 0x000e620000000800 */
[----:B------:R-:W2:Y:S01]  /*0010*/  S2R R108, SR_TID.X ;  /* 0x00000000006c7919 */ /* 0x000ea20000002100 */
[----:B------:R-:W3:Y:S01]  /*0020*/  LDCU.64 UR4, c[0x0][0x890] ;  /* 0x00011200ff0477ac */ /* 0x000ee20008000a00 */
[----:B------:R-:W-:Y:S02]  /*0030*/  PRMT R95, RZ, 0x7610, R95 ;  /* 0x00007610ff5f7816 */ /* 0x000fe4000000005f */
[----:B------:R-:W-:Y:S01]  /*0040*/  ELECT P5, URZ, PT ;  /* 0x0000000000ff782f */ /* 0x000fe200038a0000 */
[----:B------:R-:W4:Y:S01]  /*0050*/  LDCU.64 UR46, c[0x0][0x358] ;  /* 0x00006b00ff2e77ac */ /* 0x000f220008000a00 */
[----:B---3--:R-:W-:-:S04]  /*0060*/  UISETP.NE.U32.AND UP0, UPT, UR4, URZ, UPT ;  /* 0x000000ff0400728c */ /* 0x008fc8000bf05070 */
[----:B------:R-:W-:Y:S01]  /*0070*/  UISETP.NE.AND.EX UP0, UPT, UR5, URZ, UPT, UP0 ;  /* 0x000000ff0500728c */ /* 0x000fe2000bf05300 */
[----:B--2---:R-:W-:-:S05]  /*0080*/  SHF.R.U32.HI R101, RZ, 0x5, R108 ;  /* 0x00000005ff657819 */ /* 0x004fca000001166c */
[----:B------:R-:W2:Y:S02]  /*0090*/  SHFL.IDX PT, R0, R101, RZ, 0x1f ;  /* 0x00001fff65007589 */ /* 0x000ea400000e0000 */
[----:B--2---:R-:W-:Y:S01]  /*00a0*/  R2UR UR8, R0 ;  /* 0x00000000000872ca */ /* 0x004fe200000e0000 */
[----:B-1--4-:R-:W-:-:S14]  /*00b0*/  BRA.U UP0, `(.L_x_0) ;  /* 0x00000001002c7547 */ /* 0x012fdc000b800000 */
[----:B------:R-:W1:Y:S02]  /*00c0*/  LDCU.64 UR6, c[0x0][0x888] ;  /* 0x00011100ff0677ac */ /* 0x000e640008000a00 */
[----:B-1----:R-:W-:-:S04]  /*00d0*/  UISETP.NE.U32.AND UP0, UPT, UR6, URZ, UPT ;  /* 0x000000ff0600728c */ /* 0x002fc8000bf05070 */
[----:B------:R-:W-:-:S09]  /*00e0*/  UISETP.NE.AND.EX UP0, UPT, UR7, URZ, UPT, UP0 ;  /* 0x000000ff0700728c */ /* 0x000fd2000bf05300 */
[----:B------:R-:W-:Y:S05]  /*00f0*/  BRA.U !UP0, `(.L_x_1) ;  /* 0x0000000108107547 */ /* 0x000fea000b800000 */
[----:B------:R-:W1:Y:S02]  /*0100*/  LDC.64 R2, c[0x0][0x888] ;  /* 0x00022200ff027b82 */ /* 0x000e640000000a00 */
[----:B-1----:R1:W5:Y:S01]  /*0110*/  LDG.E R49, desc[UR46][R2.64] ;  /* 0x0000002e02317981 */ /* 0x002362000c1e1900 */
[----:B------:R-:W-:Y:S01]  /*0120*/  HFMA2 R95, -RZ, RZ, 0, 5.9604644775390625e-08 ;  /* 0x00000001ff5f7431 */ /* 0x000fe200000001ff */
[----:B------:R-:W-:Y:S05]  /*0130*/  BRA `(.L_x_0) ;  /* 0x00000000000c7947 */ /* 0x000fea0003800000 */
.L_x_1:
[----:B------:R-:W1:Y:S01]  /*0140*/  LDCU UR6, c[0x0][0x880] ;  /* 0x00011000ff0677ac */ /* 0x000e620008000800 */
[----:B------:R-:W-:Y:S01]  /*0150*/  HFMA2 R95, -RZ, RZ, 0, 5.9604644775390625e-08 ;  /* 0x00000001ff5f7431 */ /* 0x000fe200000001ff */
[----:B-1----:R-:W-:-:S07]  /*0160*/  MOV R49, UR6 ;  /* 0x0000000600317c02 */ /* 0x002fce0008000f00 */
.L_x_0:
[----:B------:R-:W2:Y:S02]  /*0170*/  LDCU.64 UR6, c[0x0][0x8b0] ;  /* 0x00011600ff0677ac */ /* 0x000ea40008000a00 */
[----:B--2---:R-:W-:-:S04]  /*0180*/  UISETP.NE.U32.AND UP0, UPT, UR6, URZ, UPT ;  /* 0x000000ff0600728c */ /* 0x004fc8000bf05070 */
[----:B------:R-:W-:-:S09]  /*0190*/  UISETP.NE.AND.EX UP0, UPT, UR7, URZ, UPT, UP0 ;  /* 0x000000ff0700728c */ /* 0x000fd2000bf05300 */
[----:B------:R-:W-:Y:S05]  /*01a0*/  BRA.U UP0, `(.L_x_2) ;  /* 0x0000000100247547 */ /* 0x000fea000b800000 */
[----:B------:R-:W2:Y:S02]  /*01b0*/  LDCU.64 UR6, c[0x0][0x8a8] ;  /* 0x00011500ff0677ac */ /* 0x000ea40008000a00 */
[----:B--2---:R-:W-:-:S04]  /*01c0*/  UISETP.NE.U32.AND UP0, UPT, UR6, URZ, UPT ;  /* 0x000000ff0600728c */ /* 0x004fc8000bf05070 */
[----:B------:R-:W-:-:S09]  /*01d0*/  UISETP.NE.AND.EX UP0, UPT, UR7, URZ, UPT, UP0 ;  /* 0x000000ff0700728c */ /* 0x000fd2000bf05300 */
[----:B------:R-:W-:Y:S05]  /*01e0*/  BRA.U !UP0, `(.L_x_3) ;  /* 0x00000001080c7547 */ /* 0x000fea000b800000 */
[----:B-1----:R-:W1:Y:S02]  /*01f0*/  LDC.64 R2, c[0x0][0x8a8] ;  /* 0x00022a00ff027b82 */ /* 0x002e640000000a00 */
[----:B-1----:R2:W5:Y:S01]  /*0200*/  LDG.E R47, desc[UR46][R2.64] ;  /* 0x0000002e022f7981 */ /* 0x002562000c1e1900 */
[----:B------:R-:W-:Y:S05]  /*0210*/  BRA `(.L_x_2) ;  /* 0x0000000000087947 */ /* 0x000fea0003800000 */
.L_x_3:
[----:B------:R-:W2:Y:S02]  /*0220*/  LDCU UR6, c[0x0][0x8a0] ;  /* 0x00011400ff0677ac */ /* 0x000ea40008000800 */
[----:B--2---:R-:W-:Y:S02]  /*0230*/  MOV R47, UR6 ;  /* 0x00000006002f7c02 */ /* 0x004fe40008000f00 */
.L_x_2:
[----:B------:R-:W-:Y:S01]  /*0240*/  IMAD.U32 R0, RZ, RZ, UR8 ;  /* 0x00000008ff007e24 */ /* 0x000fe2000f8e00ff */
[----:B------:R-:W-:Y:S04]  /*0250*/  BSSY.RECONVERGENT B0, `(.L_x_4) ;  /* 0x000000c000007945 */ /* 0x000fe80003800200 */
[C---:B------:R-:W-:Y:S02]  /*0260*/  ISETP.NE.OR P1, PT, R0.reuse, 0x1, !P5 ;  /* 0x000000010000780c */ /* 0x040fe40006f25670 */
[----:B------:R-:W-:-:S11]  /*0270*/  ISETP.NE.OR P0, PT, R0, 0x3, !P5 ;  /* 0x000000030000780c */ /* 0x000fd60006f05670 */
[----:B------:R-:W-:Y:S05]  /*0280*/  @P1 BRA `(.L_x_5) ;  /* 0x0000000000201947 */ /* 0x000fea0003800000 */
[----:B------:R-:W3:Y:S02]  /*0290*/  LDCU.64 UR6, c[0x0][0x348] ;  /* 0x00006900ff0677ac */ /* 0x000ee40008000a00 */
[----:B---3--:R-:W-:Y:S02]  /*02a0*/  UIADD3 UR10, UP1, UPT, UR6, 0x80, URZ ;  /* 0x00000080060a7890 */ /* 0x008fe4000ff3e0ff */
[----:B------:R-:W-:Y:S02]  /*02b0*/  UIADD3 UR6, UP0, UPT, UR6, 0x180, URZ ;  /* 0x0000018006067890 */ /* 0x000fe4000ff1e0ff */
[----:B------:R-:W-:Y:S02]  /*02c0*/  UIADD3.X UR11, UPT, UPT, URZ, UR7, URZ, UP1, !UPT ;  /* 0x00000007ff0b7290 */ /* 0x000fe40008ffe4ff */
[----:B------:R-:W-:-:S07]  /*02d0*/  UIADD3.X UR7, UPT, UPT, URZ, UR7, URZ, UP0, !UPT ;  /* 0x00000007ff077290 */ /* 0x000fce00087fe4ff */
[----:B------:R3:W-:Y:S02]  /*02e0*/  UTMACCTL.PF [UR10] ;  /* 0x000000000a0079b9 */ /* 0x0007e40008040000 */
[----:B------:R3:W-:Y:S02]  /*02f0*/  UTMACCTL.PF [UR6] ;  /* 0x00000000060079b9 */ /* 0x0007e40008040000 */
[----:B---3--:R-:W-:Y:S01]  /*0300*/  NOP ;  /* 0x0000000000007918 */ /* 0x008fe20000000000 */
.L_x_5:
[----:B------:R-:W-:Y:S05]  /*0310*/  BSYNC.RECONVERGENT B0 ;  /* 0x0000000000007941 */ /* 0x000fea0003800200 */
.L_x_4:
[----:B------:R-:W-:Y:S04]  /*0320*/  BSSY.RECONVERGENT B0, `(.L_x_6) ;  /* 0x000000a000007945 */ /* 0x000fe80003800200 */
        /* <DEDUP_REMOVED lines=9> */
.L_x_7:
[----:B------:R-:W-:Y:S05]  /*03c0*/  BSYNC.RECONVERGENT B0 ;  /* 0x0000000000007941 */ /* 0x000fea0003800200 */
.L_x_6:
[----:B------:R-:W3:Y:S01]  /*03d0*/  LDCU.64 UR6, c[0x0][0x888] ;  /* 0x00011100ff0677ac */ /* 0x000ee20008000a00 */
[----:B------:R-:W-:Y:S02]  /*03e0*/  UISETP.EQ.U32.AND UP1, UPT, UR4, URZ, UPT ;  /* 0x000000ff0400728c */ /* 0x000fe4000bf22070 */
[----:B------:R-:W-:Y:S02]  /*03f0*/  UPLOP3.LUT UP2, UPT, UPT, UPT, UPT, 0x80, 0x8 ;  /* 0x000000000008789c */ /* 0x000fe40003f4f070 */
[----:B---3--:R-:W-:-:S04]  /*0400*/  UISETP.NE.U32.AND UP0, UPT, UR6, URZ, UPT ;  /* 0x000000ff0600728c */ /* 0x008fc8000bf05070 */
[----:B------:R-:W-:-:S04]  /*0410*/  UISETP.NE.AND.EX UP0, UPT, UR7, URZ, UPT, UP0 ;  /* 0x000000ff0700728c */ /* 0x000fc8000bf05300 */
[----:B------:R-:W-:-:S04]  /*0420*/  UISETP.EQ.OR.EX UP3, UPT, UR5, URZ, !UP0, UP1 ;  /* 0x000000ff0500728c */ /* 0x000fc8000c762710 */
[----:B------:R-:W-:-:S05]  /*0430*/  UP2UR UR50, UPR, URZ, 0x8 ;  /* 0x00000008ff327883 */ /* 0x000fca0008000000 */
[----:B------:R-:W-:Y:S07]  /*0440*/  BRA.U !UP3, `(.L_x_8) ;  /* 0x000000010b207547 */ /* 0x000fee000b800000 */
[----:B------:R-:W-:Y:S01]  /*0450*/  UISETP.NE.U32.AND UP2, UPT, UR4, URZ, UPT ;  /* 0x000000ff0400728c */ /* 0x000fe2000bf45070 */
[----:B-----5:R-:W-:Y:S01]  /*0460*/  FSETP.NEU.AND P0, PT, R49, RZ, PT ;  /* 0x000000ff3100720b */ /* 0x020fe20003f0d000 */
[----:B------:R-:W-:Y:S02]  /*0470*/  USEL UR4, URZ, 0xffffffff, UP0 ;  /* 0xffffffffff047887 */ /* 0x000fe40008000000 */
[----:B------:R-:W-:-:S10]  /*0480*/  UISETP.NE.AND.EX UP2, UPT, UR5, URZ, UPT, UP2 ;  /* 0x000000ff0500728c */ /* 0x000fd4000bf45320 */
[----:B------:R-:W-:Y:S01]  /*0490*/  VOTEU.ANY UP1, P0 ;  /* 0x0000000000ff7886 */ /* 0x000fe20000020100 */
[----:B------:R-:W-:-:S04]  /*04a0*/  @!UP2 USEL UR4, URZ, 0xffffffff, UP1 ;  /* 0xffffffffff04a887 */ /* 0x000fc80008800000 */
[----:B------:R-:W-:-:S04]  /*04b0*/  ULOP3.LUT UR4, UR4, 0x1, URZ, 0xc0, !UPT ;  /* 0x0000000104047892 */ /* 0x000fc8000f8ec0ff */
[----:B------:R-:W-:-:S11]  /*04c0*/  UISETP.NE.U32.AND UP2, UPT, UR4, 0x1, UPT ;  /* 0x000000010400788c */ /* 0x000fd6000bf45070 */
.L_x_8:
[----:B-12---:R-:W1:Y:S01]  /*04d0*/  SHFL.IDX PT, R2, R101, RZ, 0x1f ;  /* 0x00001fff65027589 */ /* 0x006e6200000e0000 */
[----:B------:R-:W-:-:S04]  /*04e0*/  UISETP.NE.AND UP1, UPT, UR8, 0x2, UPT ;  /* 0x000000020800788c */ /* 0x000fc8000bf25270 */
[----:B------:R-:W-:Y:S01]  /*04f0*/  USEL UR6, URZ, 0x1, UP1 ;  /* 0x00000001ff067887 */ /* 0x000fe20008800000 */
[----:B-1----:R-:W-:-:S13]  /*0500*/  ISETP.NE.AND P0, PT, R2, RZ, PT ;  /* 0x000000ff0200720c */ /* 0x002fda0003f05270 */
[----:B------:R-:W-:Y:S05]  /*0510*/  @P0 BRA `(.L_x_9) ;  /* 0x0000000000380947 */ /* 0x000fea0003800000 */
[----:B------:R-:W1:Y:S01]  /*0520*/  S2UR UR5, SR_CgaCtaId ;  /* 0x00000000000579c3 */ /* 0x000e620000008800 */
[----:B------:R-:W-:Y:S01]  /*0530*/  UMOV UR7, 0x400 ;  /* 0x0000040000077882 */ /* 0x000fe20000000000 */
[----:B------:R-:W-:Y:S01]  /*0540*/  UMOV UR4, 0x1 ;  /* 0x0000000100047882 */ /* 0x000fe20000000000 */
[----:B------:R-:W-:Y:S01]  /*0550*/  ELECT P0, URZ, PT ;  /* 0x0000000000ff782f */ /* 0x000fe20003800000 */
[----:B------:R-:W-:-:S04]  /*0560*/  UIADD3 UR10, UPT, UPT, -UR4, 0x100000, URZ ;  /* 0x00100000040a7890 */ /* 0x000fc8000fffe1ff */
[----:B------:R-:W-:Y:S02]  /*0570*/  USHF.L.U32 UR11, UR10, 0xb, URZ ;  /* 0x0000000b0a0b7899 */ /* 0x000fe400080006ff */
[----:B------:R-:W-:Y:S02]  /*0580*/  USHF.L.U32 UR10, UR10, 0x1, URZ ;  /* 0x000000010a0a7899 */ /* 0x000fe400080006ff */
[----:B-1----:R-:W-:Y:S01]  /*0590*/  ULEA UR5, UR5, UR7, 0x18 ;  /* 0x0000000705057291 */ /* 0x002fe2000f8ec0ff */
[----:B------:R-:W1:Y:S11]  /*05a0*/  FENCE.VIEW.ASYNC.S ;  /* 0x00000000000073c6 */ /* 0x000e760000000000 */
[----:B-1----:R1:W2:Y:S01]  /*05b0*/  SYNCS.EXCH.64 URZ, [UR5], UR10 ;  /* 0x0000000a05ff75b2 */ /* 0x0022a20008000100 */
[----:B------:R1:W3:Y:S01]  /*05c0*/  SYNCS.EXCH.64 URZ, [UR5+0x10], UR10 ;  /* 0x0000100a05ff75b2 */ /* 0x0002e20008000100 */
[----:B------:R1:W4:Y:S01]  /*05d0*/  SYNCS.EXCH.64 URZ, [UR5+0x8], UR10 ;  /* 0x0000080a05ff75b2 */ /* 0x0003220008000100 */
[----:B------:R1:W1:Y:S01]  /*05e0*/  SYNCS.EXCH.64 URZ, [UR5+0x18], UR10 ;  /* 0x0000180a05ff75b2 */ /* 0x0002620008000100 */
[----:B------:R-:W-:Y:S01]  /*05f0*/  NOP ;  /* 0x0000000000007918 */ /* 0x000fe20000000000 */
.L_x_9:
[----:B------:R-:W2:Y:S01]  /*0600*/  SHFL.IDX PT, R2, R101, RZ, 0x1f ;  /* 0x00001fff65027589 */ /* 0x000ea200000e0000 */
[----:B------:R-:W-:Y:S01]  /*0610*/  NOP ;  /* 0x0000000000007918 */ /* 0x000fe20000000000 */
[----:B--2---:R-:W-:-:S13]  /*0620*/  ISETP.NE.AND P0, PT, R2, 0x1, PT ;  /* 0x000000010200780c */ /* 0x004fda0003f05270 */
[----:B------:R-:W-:Y:S05]  /*0630*/  @P0 BRA `(.L_x_10) ;  /* 0x0000000000480947 */ /* 0x000fea0003800000 */
[----:B------:R-:W2:Y:S01]  /*0640*/  S2UR UR7, SR_CgaCtaId ;  /* 0x00000000000779c3 */ /* 0x000ea20000008800 */
[----:B------:R-:W-:Y:S01]  /*0650*/  UMOV UR9, 0x400 ;  /* 0x0000040000097882 */ /* 0x000fe20000000000 */
[----:B-1----:R-:W-:Y:S01]  /*0660*/  UMOV UR5, 0x20 ;  /* 0x0000002000057882 */ /* 0x002fe20000000000 */
[----:B------:R-:W-:Y:S01]  /*0670*/  UMOV UR4, 0x80 ;  /* 0x0000008000047882 */ /* 0x000fe20000000000 */
[----:B------:R-:W-:-:S04]  /*0680*/  UIADD3 UR10, UPT, UPT, -UR5, 0x100000, URZ ;  /* 0x00100000050a7890 */ /* 0x000fc8000fffe1ff */
[----:B------:R-:W-:Y:S02]  /*0690*/  USHF.L.U32 UR11, UR10, 0xb, URZ ;  /* 0x0000000b0a0b7899 */ /* 0x000fe400080006ff */
[----:B------:R-:W-:Y:S02]  /*06a0*/  USHF.L.U32 UR10, UR10, 0x1, URZ ;  /* 0x000000010a0a7899 */ /* 0x000fe400080006ff */
[----:B------:R-:W-:-:S04]  /*06b0*/  UIADD3 UR4, UPT, UPT, -UR4, 0x100000, URZ ;  /* 0x0010000004047890 */ /* 0x000fc8000fffe1ff */
[----:B------:R-:W-:Y:S02]  /*06c0*/  USHF.L.U32 UR5, UR4, 0xb, URZ ;  /* 0x0000000b04057899 */ /* 0x000fe400080006ff */
[----:B------:R-:W-:Y:S01]  /*06d0*/  USHF.L.U32 UR4, UR4, 0x1, URZ ;  /* 0x0000000104047899 */ /* 0x000fe200080006ff */
[----:B------:R-:W-:Y:S01]  /*06e0*/  ELECT P0, URZ, PT ;  /* 0x0000000000ff782f */ /* 0x000fe20003800000 */
[----:B--2---:R-:W-:Y:S01]  /*06f0*/  ULEA UR7, UR7, UR9, 0x18 ;  /* 0x0000000907077291 */ /* 0x004fe2000f8ec0ff */
[----:B------:R-:W1:Y:S11]  /*0700*/  FENCE.VIEW.ASYNC.S ;  /* 0x00000000000073c6 */ /* 0x000e760000000000 */
[----:B-1----:R2:W1:Y:S01]  /*0710*/  SYNCS.EXCH.64 URZ, [UR7+0x20], UR10 ;  /* 0x0000200a07ff75b2 */ /* 0x0024620008000100 */
[----:B------:R2:W1:Y:S01]  /*0720*/  SYNCS.EXCH.64 URZ, [UR7+0x30], UR4 ;  /* 0x0000300407ff75b2 */ /* 0x0004620008000100 */
[----:B------:R2:W1:Y:S01]  /*0730*/  SYNCS.EXCH.64 URZ, [UR7+0x28], UR10 ;  /* 0x0000280a07ff75b2 */ /* 0x0004620008000100 */
[----:B------:R2:W1:Y:S02]  /*0740*/  SYNCS.EXCH.64 URZ, [UR7+0x38], UR4 ;  /* 0x0000380407ff75b2 */ /* 0x0004640008000100 */
[----:B--2---:R-:W-:Y:S01]  /*0750*/  NOP ;  /* 0x0000000000007918 */ /* 0x004fe20000000000 */
.L_x_10:
[----:B------:R-:W2:Y:S01]  /*0760*/  SHFL.IDX PT, R2, R101, RZ, 0x1f ;  /* 0x00001fff65027589 */ /* 0x000ea200000e0000 */
[----:B------:R-:W-:Y:S01]  /*0770*/  NOP ;  /* 0x0000000000007918 */ /* 0x000fe20000000000 */
[----:B--2---:R-:W-:-:S13]  /*0780*/  ISETP.NE.AND P0, PT, R2, 0x3, PT ;  /* 0x000000030200780c */ /* 0x004fda0003f05270 */
[----:B------:R-:W-:Y:S05]  /*0790*/  @P0 BRA `(.L_x_11) ;  /* 0x0000000000300947 */ /* 0x000fea0003800000 */
[----:B-1----:R-:W1:Y:S01]  /*07a0*/  S2UR UR5, SR_CgaCtaId ;  /* 0x00000000000579c3 */ /* 0x002e620000008800 */
        /* <DEDUP_REMOVED lines=8> */
[----:B-1----:R2:W1:Y:S01]  /*0830*/  SYNCS.EXCH.64 URZ, [UR5+0x40], UR10 ;  /* 0x0000400a05ff75b2 */ /* 0x0024620008000100 */
[----:B------:R2:W1:Y:S02]  /*0840*/  SYNCS.EXCH.64 URZ, [UR5+0x48], UR10 ;  /* 0x0000480a05ff75b2 */ /* 0x0004640008000100 */
[----:B--2---:R-:W-:Y:S01]  /*0850*/  NOP ;  /* 0x0000000000007918 */ /* 0x004fe20000000000 */
.L_x_11:
[----:B------:R-:W2:Y:S01]  /*0860*/  SHFL.IDX PT, R2, R101, RZ, 0x1f ;  /* 0x00001fff65027589 */ /* 0x000ea200000e0000 */
[----:B------:R-:W-:Y:S01]  /*0870*/  NOP ;  /* 0x0000000000007918 */ /* 0x000fe20000000000 */
[----:B--2---:R-:W-:-:S13]  /*0880*/  ISETP.NE.AND P0, PT, R2, 0x4, PT ;  /* 0x000000040200780c */ /* 0x004fda0003f05270 */
[----:B------:R-:W-:Y:S05]  /*0890*/  @P0 BRA `(.L_x_12) ;  /* 0x00000000004c0947 */ /* 0x000fea0003800000 */
[----:B-1----:R-:W1:Y:S01]  /*08a0*/  S2UR UR5, SR_CgaCtaId ;  /* 0x00000000000579c3 */ /* 0x002e620000008800 */
[----:B------:R-:W-:Y:S01]  /*08b0*/  UMOV UR9, 0x100 ;  /* 0x0000010000097882 */ /* 0x000fe20000000000 */
[----:B------:R-:W-:Y:S01]  /*08c0*/  UMOV UR7, 0x400 ;  /* 0x0000040000077882 */ /* 0x000fe20000000000 */
[----:B------:R-:W-:Y:S01]  /*08d0*/  USEL UR9, UR9, 0xe0, UP2 ;  /* 0x000000e009097887 */ /* 0x000fe20009000000 */
[----:B------:R-:W-:Y:S01]  /*08e0*/  UMOV UR4, 0x1 ;  /* 0x0000000100047882 */ /* 0x000fe20000000000 */
[----:B------:R-:W-:Y:S01]  /*08f0*/  ELECT P0, URZ, PT ;  /* 0x0000000000ff782f */ /* 0x000fe20003800000 */
[----:B------:R-:W-:-:S04]  /*0900*/  UIADD3 UR10, UPT, UPT, -UR4, 0x100000, URZ ;  /* 0x00100000040a7890 */ /* 0x000fc8000fffe1ff */
[----:B------:R-:W-:Y:S02]  /*0910*/  USHF.L.U32 UR11, UR10, 0xb, URZ ;  /* 0x0000000b0a0b7899 */ /* 0x000fe400080006ff */
[----:B------:R-:W-:Y:S02]  /*0920*/  USHF.L.U32 UR10, UR10, 0x1, URZ ;  /* 0x000000010a0a7899 */ /* 0x000fe400080006ff */
[----:B------:R-:W-:-:S04]  /*0930*/  UIADD3 UR12, UPT, UPT, -UR9, 0x100000, URZ ;  /* 0x00100000090c7890 */ /* 0x000fc8000fffe1ff */
[----:B------:R-:W-:Y:S02]  /*0940*/  USHF.L.U32 UR13, UR12, 0xb, URZ ;  /* 0x0000000b0c0d7899 */ /* 0x000fe400080006ff */
[----:B------:R-:W-:Y:S02]  /*0950*/  USHF.L.U32 UR12, UR12, 0x1, URZ ;  /* 0x000000010c0c7899 */ /* 0x000fe400080006ff */
[----:B-1----:R-:W-:Y:S01]  /*0960*/  ULEA UR5, UR5, UR7, 0x18 ;  /* 0x0000000705057291 */ /* 0x002fe2000f8ec0ff */
[----:B------:R-:W1:Y:S11]  /*0970*/  FENCE.VIEW.ASYNC.S ;  /* 0x00000000000073c6 */ /* 0x000e760000000000 */
[----:B-1----:R2:W1:Y:S01]  /*0980*/  SYNCS.EXCH.64 URZ, [UR5+0x50], UR10 ;  /* 0x0000500a05ff75b2 */ /* 0x0024620008000100 */
[----:B------:R2:W1:Y:S01]  /*0990*/  SYNCS.EXCH.64 URZ, [UR5+0x60], UR12 ;  /* 0x0000600c05ff75b2 */ /* 0x0004620008000100 */
[----:B------:R2:W1:Y:S01]  /*09a0*/  SYNCS.EXCH.64 URZ, [UR5+0x58], UR10 ;  /* 0x0000580a05ff75b2 */ /* 0x0004620008000100 */
[----:B------:R2:W1:Y:S02]  /*09b0*/  SYNCS.EXCH.64 URZ, [UR5+0x68], UR12 ;  /* 0x0000680c05ff75b2 */ /* 0x0004640008000100 */
[----:B--2---:R-:W-:Y:S01]  /*09c0*/  NOP ;  /* 0x0000000000007918 */ /* 0x004fe20000000000 */
.L_x_12:
        /* <DEDUP_REMOVED lines=20> */
[----:B------:R2:W1:Y:S01]  /*0b10*/  SYNCS.EXCH.64 URZ, [UR7+0x98], UR4 ;  /* 0x0000980407ff75b2 */ /* 0x0004620008000100 */
[----:B------:R2:W1:Y:S01]  /*0b20*/  SYNCS.EXCH.64 URZ, [UR7+0x80], UR10 ;  /* 0x0000800a07ff75b2 */ /* 0x0004620008000100 */
[----:B------:R2:W1:Y:S01]  /*0b30*/  SYNCS.EXCH.64 URZ, [UR7+0xa0], UR4 ;  /* 0x0000a00407ff75b2 */ /* 0x0004620008000100 */
[----:B------:R2:W1:Y:S01]  /*0b40*/  SYNCS.EXCH.64 URZ, [UR7+0x88], UR10 ;  /* 0x0000880a07ff75b2 */ /* 0x0004620008000100 */
[----:B------:R2:W1:Y:S02]  /*0b50*/  SYNCS.EXCH.64 URZ, [UR7+0xa8], UR4 ;  /* 0x0000a80407ff75b2 */ /* 0x0004640008000100 */
[----:B--2---:R-:W-:Y:S01]  /*0b60*/  NOP ;  /* 0x0000000000007918 */ /* 0x004fe20000000000 */
.L_x_13:
        /* <DEDUP_REMOVED lines=18> */
.L_x_14:
[----:B-1----:R-:W1:Y:S01]  /*0c90*/  S2UR UR5, SR_CTAID.X ;  /* 0x00000000000579c3 */ /* 0x002e620000002500 */
[----:B------:R-:W-:-:S05]  /*0ca0*/  CS2R.32 R96, SR_CgaSize ;  /* 0x0000000000607805 */ /* 0x000fca0000008a00 */
[----:B------:R-:W-:-:S05]  /*0cb0*/  IMAD R96, R96, -0xa0, RZ ;  /* 0xffffff6060607824 */ /* 0x000fca00078e02ff */
[----:B------:R-:W-:-:S14]  /*0cc0*/  R2UR UR9, R96 ;  /* 0x00000000600972ca */ /* 0x000fdc00000e0000 */
[----:B------:R-:W2:Y:S01]  /*0cd0*/  LDCU UR9, c[0x0][UR9+0x2b0] ;  /* 0x00005600090977ac */ /* 0x000ea20008000800 */
[----:B------:R-:W-:Y:S01]  /*0ce0*/  NOP ;  /* 0x0000000000007918 */ /* 0x000fe20000000000 */
[----:B------:R-:W-:-:S05]  /*0cf0*/  CS2R.32 R96, SR_CgaSize ;  /* 0x0000000000607805 */ /* 0x000fca0000008a00 */
[----:B------:R-:W-:-:S05]  /*0d00*/  IMAD R96, R96, -0xa0, RZ ;  /* 0xffffff6060607824 */ /* 0x000fca00078e02ff */
[----:B------:R-:W-:-:S14]  /*0d10*/  R2UR UR7, R96 ;  /* 0x00000000600772ca */ /* 0x000fdc00000e0000 */
[----:B------:R-:W3:Y:S01]  /*0d20*/  LDCU UR7, c[0x0][UR7+0x2b4] ;  /* 0x00005680070777ac */ /* 0x000ee20008000800 */
[----:B------:R-:W4:Y:S08]  /*0d30*/  S2UR UR4, SR_CTAID.Y ;  /* 0x00000000000479c3 */ /* 0x000f300000002600 */
[----:B------:R-:W3:Y:S01]  /*0d40*/  LDC R9, c[0x0][0xb24] ;  /* 0x0002c900ff097b82 */ /* 0x000ee20000000800 */
[----:B-1----:R-:W-:-:S02]  /*0d50*/  I2FP.F32.U32 R4, UR5 ;  /* 0x0000000500047c45 */ /* 0x002fc40008201000 */
[----:B------:R-:W-:-:S05]  /*0d60*/  CS2R.32 R5, SR_CgaSize ;  /* 0x0000000000057805 */ /* 0x000fca0000008a00 */
[----:B------:R-:W-:-:S06]  /*0d70*/  IMAD R5, R5, -0xa0, RZ ;  /* 0xffffff6005057824 */ /* 0x000fcc00078e02ff */
[----:B------:R-:W1:Y:S01]  /*0d80*/  LDC R5, c[0x0][R5+0x2a0] ;  /* 0x0000a80005057b82 */ /* 0x000e620000000800 */
[----:B------:R-:W-:Y:S01]  /*0d90*/  MOV R21, UR5 ;  /* 0x0000000500157c02 */ /* 0x000fe20008000f00 */
[----:B--2---:R-:W-:Y:S01]  /*0da0*/  FMUL R4, R4, UR9 ;  /* 0x0000000904047c20 */ /* 0x004fe20008400000 */
[----:B----4-:R-:W-:Y:S02]  /*0db0*/  I2FP.F32.U32 R2, UR4 ;  /* 0x0000000400027c45 */ /* 0x010fe40008201000 */
[----:B------:R-:W-:-:S05]  /*0dc0*/  CS2R.32 R3, SR_CgaSize ;  /* 0x0000000000037805 */ /* 0x000fca0000008a00 */
[----:B------:R-:W-:-:S06]  /*0dd0*/  IMAD R3, R3, -0xa0, RZ ;  /* 0xffffff6003037824 */ /* 0x000fcc00078e02ff */
[----:B------:R-:W2:Y:S01]  /*0de0*/  LDC R3, c[0x0][R3+0x2a4] ;  /* 0x0000a90003037b82 */ /* 0x000ea20000000800 */
[----:B------:R-:W4:Y:S01]  /*0df0*/  F2I.U32.TRUNC.NTZ R96, R4 ;  /* 0x0000000400607305 */ /* 0x000f22000020f000 */
[----:B------:R-:W-:Y:S01]  /*0e00*/  MOV R20, UR4 ;  /* 0x0000000400147c02 */ /* 0x000fe20008000f00 */
[----:B---3--:R-:W-:-:S05]  /*0e10*/  FMUL R2, R2, UR7 ;  /* 0x0000000702027c20 */ /* 0x008fca0008400000 */
[----:B------:R-:W-:Y:S01]  /*0e20*/  BAR.SYNC.DEFER_BLOCKING 0x0 ;  /* 0x0000000000007b1d */ /* 0x000fe20000010000 */
[----:B------:R-:W-:-:S05]  /*0e30*/  ISETP.GE.AND P0, PT, R9, 0x1, PT ;  /* 0x000000010900780c */ /* 0x000fca0003f06270 */
[----:B------:R-:W3:Y:S02]  /*0e40*/  F2I.U32.TRUNC.NTZ R94, R2 ;  /* 0x00000002005e7305 */ /* 0x000ee4000020f000 */
[----:B------:R-:W2:Y:S01]  /*0e50*/  S2UR UR36, SR_CTAID.Z ;  /* 0x00000000002479c3 */ /* 0x000ea20000002700 */
[----:B----4-:R-:W-:-:S05]  /*0e60*/  IADD3 R96, PT, PT, -R96, RZ, RZ ;  /* 0x000000ff60607210 */ /* 0x010fca0007ffe1ff */
[----:B-1----:R-:W-:Y:S01]  /*0e70*/  IMAD R96, R5, R96, UR5 ;  /* 0x0000000505607e24 */ /* 0x002fe2000f8e0260 */
[----:B---3--:R-:W-:-:S05]  /*0e80*/  IADD3 R94, PT, PT, -R94, RZ, RZ ;  /* 0x000000ff5e5e7210 */ /* 0x008fca0007ffe1ff */
[----:B--2---:R-:W-:Y:S01]  /*0e90*/  IMAD R94, R3, R94, UR4 ;  /* 0x00000004035e7e24 */ /* 0x004fe2000f8e025e */
[----:B------:R-:W-:Y:S06]  /*0ea0*/  @!P0 BRA `(.L_x_15) ;  /* 0x0000000000b88947 */ /* 0x000fec0003800000 */
[----:B------:R-:W1:Y:S01]  /*0eb0*/  LDC.64 R4, c[0x0][0xb18] ;  /* 0x0002c600ff047b82 */ /* 0x000e620000000a00 */
[----:B------:R-:W-:-:S07]  /*0ec0*/  ISETP.NE.AND P0, PT, R9, 0x1, PT ;  /* 0x000000010900780c */ /* 0x000fce0003f05270 */
[----:B------:R-:W2:Y:S08]  /*0ed0*/  LDC R10, c[0x0][0xb0c] ;  /* 0x0002c300ff0a7b82 */ /* 0x000eb00000000800 */
[----:B------:R-:W3:Y:S08]  /*0ee0*/  LDC R11, c[0x0][0x370] ;  /* 0x0000dc00ff0b7b82 */ /* 0x000ef00000000800 */
[----:B------:R-:W4:Y:S01]  /*0ef0*/  LDC R12, c[0x0][0x374] ;  /* 0x0000dd00ff0c7b82 */ /* 0x000f220000000800 */
[----:B-1----:R-:W-:-:S07]  /*0f00*/  ISETP.NE.AND P1, PT, R4, 0x1, PT ;  /* 0x000000010400780c */ /* 0x002fce0003f25270 */
[----:B------:R-:W3:Y:S01]  /*0f10*/  LDC.64 R6, c[0x0][0xb10] ;  /* 0x0002c400ff067b82 */ /* 0x000ee20000000a00 */
[----:B--2---:R-:W-:-:S07]  /*0f20*/  ISETP.NE.AND P2, PT, R10, 0x1, PT ;  /* 0x000000010a00780c */ /* 0x004fce0003f45270 */
[----:B------:R-:W1:Y:S08]  /*0f30*/  LDC R8, c[0x0][0xb20] ;  /* 0x0002c800ff087b82 */ /* 0x000e700000000800 */
[----:B------:R-:W2:Y:S01]  /*0f40*/  LDC.64 R2, c[0x0][0xb28] ;  /* 0x0002ca00ff027b82 */ /* 0x000ea20000000a00 */
[----:B----4-:R-:W-:-:S04]  /*0f50*/  IMAD.HI.U32 R13, R12, R5, RZ ;  /* 0x000000050c0d7227 */ /* 0x010fc800078e00ff */
[----:B------:R-:W-:-:S04]  /*0f60*/  IMAD.HI.U32 R5, R20, R5, RZ ;  /* 0x0000000514057227 */ /* 0x000fc800078e00ff */
[----:B---3--:R-:W-:-:S04]  /*0f70*/  IMAD.HI.U32 R14, R11, R6, RZ ;  /* 0x000000060b0e7227 */ /* 0x008fc800078e00ff */
[C---:B------:R-:W-:Y:S01]  /*0f80*/  IMAD.HI.U32 R16, R21.reuse, R6, RZ ;  /* 0x0000000615107227 */ /* 0x040fe200078e00ff */
[-C--:B------:R-:W-:Y:S02]  /*0f90*/  @P2 SHF.R.U32.HI R11, RZ, R7.reuse, R14 ;  /* 0x00000007ff0b2219 */ /* 0x080fe4000001160e */
[-C--:B-1----:R-:W-:Y:S02]  /*0fa0*/  @P1 SHF.R.U32.HI R12, RZ, R8.reuse, R13 ;  /* 0x00000008ff0c1219 */ /* 0x082fe4000001160d */
[----:B------:R-:W-:Y:S02]  /*0fb0*/  SHF.R.U32.HI R5, RZ, R8, R5 ;  /* 0x00000008ff057219 */ /* 0x000fe40000011605 */
[----:B------:R-:W-:Y:S02]  /*0fc0*/  SHF.R.U32.HI R16, RZ, R7, R16 ;  /* 0x00000007ff107219 */ /* 0x000fe40000011610 */
[----:B------:R-:W-:Y:S01]  /*0fd0*/  SEL R5, R20, R5, !P1 ;  /* 0x0000000514057207 */ /* 0x000fe20004800000 */
[----:B--2---:R-:W-:Y:S01]  /*0fe0*/  IMAD.HI.U32 R14, R12, R2, RZ ;  /* 0x000000020c0e7227 */ /* 0x004fe200078e00ff */
[----:B------:R-:W-:-:S02]  /*0ff0*/  SEL R7, R21, R16, !P2 ;  /* 0x0000001015077207 */ /* 0x000fc40005000000 */
[----:B------:R-:W-:Y:S01]  /*1000*/  IADD3 R13, PT, PT, -R5, RZ, RZ ;  /* 0x000000ff050d7210 */ /* 0x000fe20007ffe1ff */
[----:B------:R-:W-:Y:S01]  /*1010*/  IMAD.HI.U32 R6, R11, R2, RZ ;  /* 0x000000020b067227 */ /* 0x000fe200078e00ff */
[----:B------:R-:W-:-:S03]  /*1020*/  @P0 SHF.R.U32.HI R12, RZ, R3, R14 ;  /* 0x00000003ff0c0219 */ /* 0x000fc6000001160e */
[----:B------:R-:W-:Y:S01]  /*1030*/  IMAD R13, R4, R13, R20 ;  /* 0x0000000d040d7224 */ /* 0x000fe200078e0214 */
[----:B------:R-:W-:Y:S01]  /*1040*/  @P0 SHF.R.U32.HI R11, RZ, R3, R6 ;  /* 0x00000003ff0b0219 */ /* 0x000fe20000011606 */
[----:B------:R-:W-:-:S04]  /*1050*/  IMAD R12, R12, R9, RZ ;  /* 0x000000090c0c7224 */ /* 0x000fc800078e02ff */
[----:B------:R-:W-:Y:S01]  /*1060*/  IMAD R6, R11, R9, RZ ;  /* 0x000000090b067224 */ /* 0x000fe200078e02ff */
[----:B------:R-:W-:-:S04]  /*1070*/  ISETP.GE.AND P1, PT, R5, R12, PT ;  /* 0x0000000c0500720c */ /* 0x000fc80003f26270 */
[----:B------:R-:W-:Y:S01]  /*1080*/  ISETP.GE.OR P1, PT, R7, R6, P1 ;  /* 0x000000060700720c */ /* 0x000fe20000f26670 */
[----:B------:R-:W-:-:S05]  /*1090*/  IMAD.HI.U32 R6, R5, R2, RZ ;  /* 0x0000000205067227 */ /* 0x000fca00078e00ff */
[----:B------:R-:W-:-:S04]  /*10a0*/  SHF.R.U32.HI R6, RZ, R3, R6 ;  /* 0x00000003ff067219 */ /* 0x000fc80000011606 */
[----:B------:R-:W-:-:S03]  /*10b0*/  SEL R6, R5, R6, !P0 ;  /* 0x0000000605067207 */ /* 0x000fc60004000000 */
[----:B------:R-:W-:Y:S01]  /*10c0*/  @!P1 IMAD.HI.U32 R8, R7, R2, RZ ;  /* 0x0000000207089227 */ /* 0x000fe200078e00ff */
[----:B------:R-:W-:-:S04]  /*10d0*/  IADD3 R2, PT, PT, -R6, RZ, RZ ;  /* 0x000000ff06027210 */ /* 0x000fc80007ffe1ff */
[----:B------:R-:W-:Y:S01]  /*10e0*/  @!P1 SHF.R.U32.HI R8, RZ, R3, R8 ;  /* 0x00000003ff089219 */ /* 0x000fe20000011608 */
[----:B------:R-:W-:-:S03]  /*10f0*/  IMAD R2, R9, R2, R5 ;  /* 0x0000000209027224 */ /* 0x000fc600078e0205 */
[----:B------:R-:W-:-:S05]  /*1100*/  @!P1 SEL R3, R7, R8, !P0 ;  /* 0x0000000807039207 */ /* 0x000fca0004000000 */
[--C-:B------:R-:W-:Y:S02]  /*1110*/  @!P1 IMAD.IADD R6, R6, 0x1, -R3.reuse ;  /* 0x0000000106069824 */ /* 0x100fe400078e0a03 */
[----:B------:R-:W-:Y:S01]  /*1120*/  @!P1 IMAD R3, R2, R11, R3 ;  /* 0x0000000b02039224 */ /* 0x000fe200078e0203 */
[----:B------:R-:W-:Y:S01]  /*1130*/  IADD3 R2, PT, PT, -R7, RZ, RZ ;  /* 0x000000ff07027210 */ /* 0x000fe20007ffe1ff */
[----:B------:R-:W-:Y:S02]  /*1140*/  @!P1 IMAD R5, R6, R9, R7 ;  /* 0x0000000906059224 */ /* 0x000fe400078e0207 */
[----:B------:R-:W-:Y:S02]  /*1150*/  @!P1 IMAD.MOV.U32 R7, RZ, RZ, R3 ;  /* 0x000000ffff079224 */ /* 0x000fe400078e0003 */
[----:B------:R-:W-:Y:S02]  /*1160*/  IMAD R2, R10, R2, R21 ;  /* 0x000000020a027224 */ /* 0x000fe400078e0215 */
[----:B------:R-:W-:-:S02]  /*1170*/  IMAD R20, R5, R4, R13 ;  /* 0x0000000405147224 */ /* 0x000fc400078e020d */
[----:B------:R-:W-:Y:S02]  /*1180*/  IMAD R21, R7, R10, R2 ;  /* 0x0000000a07157224 */ /* 0x000fe400078e0202 */
.L_x_15:
[----:B------:R-:W1:Y:S01]  /*1190*/  LDCU UR4, c[0x0][0xb30] ;  /* 0x00016600ff0477ac */ /* 0x000e620008000800 */
[----:B------:R-:W2:Y:S08]  /*11a0*/  S2UR UR37, SR_CgaCtaId ;  /* 0x00000000002579c3 */ /* 0x000eb00000008800 */
[----:B------:R-:W3:Y:S01]  /*11b0*/  LDC R40, c[0x0][0xb24] ;  /* 0x0002c900ff287b82 */ /* 0x000ee20000000800 */
[----:B-1----:R-:W-:-:S09]  /*11c0*/  UISETP.NE.AND UP1, UPT, UR4, 0x1, UPT ;  /* 0x000000010400788c */ /* 0x002fd2000bf25270 */
[----:B--2---:R-:W-:Y:S05]  /*11d0*/  BRA.U UP1, `(.L_x_16) ;  /* 0x0000000101407547 */ /* 0x004fea000b800000 */
[----:B------:R-:W1:Y:S08]  /*11e0*/  LDC.64 R4, c[0x0][0xb10] ;  /* 0x0002c400ff047b82 */ /* 0x000e700000000a00 */
[----:B------:R-:W2:Y:S08]  /*11f0*/  LDC.64 R2, c[0x0][0xb18] ;  /* 0x0002c600ff027b82 */ /* 0x000eb00000000a00 */
[----:B------:R-:W4:Y:S08]  /*1200*/  LDC R6, c[0x0][0xb20] ;  /* 0x0002c800ff067b82 */ /* 0x000f300000000800 */
[----:B------:R-:W3:Y:S01]  /*1210*/  LDC R8, c[0x0][0xb0c] ;  /* 0x0002c300ff087b82 */ /* 0x000ee20000000800 */
[----:B-1----:R-:W-:-:S05]  /*1220*/  IMAD.HI.U32 R4, R21, R4, RZ ;  /* 0x0000000415047227 */ /* 0x002fca00078e00ff */
[----:B------:R-:W-:Y:S01]  /*1230*/  SHF.R.U32.HI R4, RZ, R5, R4 ;  /* 0x00000005ff047219 */ /* 0x000fe20000011604 */
[----:B--2---:R-:W-:Y:S01]  /*1240*/  IMAD.HI.U32 R3, R20, R3, RZ ;  /* 0x0000000314037227 */ /* 0x004fe200078e00ff */
[----:B------:R-:W-:-:S04]  /*1250*/  ISETP.NE.AND P0, PT, R2, 0x1, PT ;  /* 0x000000010200780c */ /* 0x000fc80003f05270 */
[----:B----4-:R-:W-:-:S04]  /*1260*/  SHF.R.U32.HI R3, RZ, R6, R3 ;  /* 0x00000006ff037219 */ /* 0x010fc80000011603 */
[----:B------:R-:W-:Y:S02]  /*1270*/  SEL R3, R20, R3, !P0 ;  /* 0x0000000314037207 */ /* 0x000fe40004000000 */
[----:B---3--:R-:W-:-:S04]  /*1280*/  ISETP.NE.AND P1, PT, R8, 0x1, PT ;  /* 0x000000010800780c */ /* 0x008fc80003f25270 */
[----:B------:R-:W-:-:S05]  /*1290*/  SEL R4, R21, R4, !P1 ;  /* 0x0000000415047207 */ /* 0x000fca0004800000 */
[----:B------:R-:W-:Y:S02]  /*12a0*/  IMAD.IADD R5, R3, 0x1, -R4 ;  /* 0x0000000103057824 */ /* 0x000fe400078e0a04 */
[----:B------:R-:W-:Y:S02]  /*12b0*/  IMAD.IADD R3, R4, 0x1, -R3 ;  /* 0x0000000104037824 */ /* 0x000fe400078e0a03 */
[----:B------:R-:W-:Y:S02]  /*12c0*/  IMAD R21, R5, R8, R21 ;  /* 0x0000000805157224 */ /* 0x000fe400078e0215 */
[----:B------:R-:W-:-:S07]  /*12d0*/  IMAD R20, R3, R2, R20 ;  /* 0x0000000203147224 */ /* 0x000fce00078e0214 */
.L_x_16:
[----:B------:R-:W-:Y:S01]  /*12e0*/  BAR.SYNC.DEFER_BLOCKING 0x0 ;  /* 0x0000000000007b1d */ /* 0x000fe20000010000 */
[----:B------:R-:W-:Y:S01]  /*12f0*/  UISETP.NE.AND UP1, UPT, UR8, 0x2, UPT ;  /* 0x000000020800788c */ /* 0x000fe2000bf25270 */
[----:B------:R-:W-:Y:S02]  /*1300*/  ISETP.NE.OR P5, PT, R0, 0x2, !P5 ;  /* 0x000000020000780c */ /* 0x000fe40006fa5670 */
[----:B------:R-:W-:-:S06]  /*1310*/  LOP3.LUT R2, R108, 0x1f, RZ, 0xc0, !PT ;  /* 0x0000001f6c027812 */ /* 0x000fcc00078ec0ff */
[----:B------:R-:W-:Y:S05]  /*1320*/  BRA.U UP1, `(.L_x_17) ;  /* 0x0000001101187547 */ /* 0x000fea000b800000 */
[----:B------:R-:W1:Y:S01]  /*1330*/  LDCU UR13, c[0x0][0x38c] ;  /* 0x00007180ff0d77ac */ /* 0x000e620008000800 */
[----:B------:R-:W2:Y:S01]  /*1340*/  LDC R9, c[0x0][0x370] ;  /* 0x0000dc00ff097b82 */ /* 0x000ea20000000800 */
[----:B------:R-:W-:Y:S01]  /*1350*/  PLOP3.LUT P1, PT, PT, PT, UP2, 0x80, 0x8 ;  /* 0x000000000008781c */ /* 0x000fe20003f2f028 */
[----:B------:R-:W-:Y:S01]  /*1360*/  HFMA2 R12, -RZ, RZ, 0, 0 ;  /* 0x00000000ff0c7431 */ /* 0x000fe200000001ff */
[----:B------:R-:W-:Y:S01]  /*1370*/  ISETP.EQ.OR P4, PT, R2, RZ, P5 ;  /* 0x000000ff0200720c */ /* 0x000fe20002f82670 */
[----:B------:R-:W-:Y:S01]  /*1380*/  IMAD.MOV.U32 R15, RZ, RZ, 0x1 ;  /* 0x00000001ff0f7424 */ /* 0x000fe200078e00ff */
[----:B------:R-:W-:Y:S01]  /*1390*/  PLOP3.LUT P1, PT, P1, PT, PT, 0x8, 0x80 ;  /* 0x000000000080781c */ /* 0x000fe20000f2e170 */
[----:B------:R-:W-:Y:S01]  /*13a0*/  IMAD.MOV.U32 R14, RZ, RZ, RZ ;  /* 0x000000ffff0e7224 */ /* 0x000fe200078e00ff */
[----:B------:R-:W-:Y:S01]  /*13b0*/  MOV R8, 0x1 ;  /* 0x0000000100087802 */ /* 0x000fe20000000f00 */
[----:B------:R-:W4:Y:S01]  /*13c0*/  LDC R0, c[0x0][0x374] ;  /* 0x0000dd00ff007b82 */ /* 0x000f220000000800 */
[----:B------:R-:W-:Y:S01]  /*13d0*/  IMAD.MOV.U32 R10, RZ, RZ, RZ ;  /* 0x000000ffff0a7224 */ /* 0x000fe200078e00ff */
[----:B------:R-:W2:Y:S01]  /*13e0*/  LDCU.64 UR22, c[0x0][0x348] ;  /* 0x00006900ff1677ac */ /* 0x000ea20008000a00 */
[----:B------:R-:W-:Y:S01]  /*13f0*/  UMOV UR6, URZ ;  /* 0x000000ff00067c82 */ /* 0x000fe20008000000 */
[----:B-1----:R-:W-:-:S04]  /*1400*/  UIADD3 UR5, UPT, UPT, UR13, 0x7f, URZ ;  /* 0x0000007f0d057890 */ /* 0x002fc8000fffe0ff */
[----:B------:R-:W-:-:S04]  /*1410*/  USHF.R.S32.HI UR4, URZ, 0x1f, UR5 ;  /* 0x0000001fff047899 */ /* 0x000fc80008011405 */
[----:B------:R-:W-:-:S04]  /*1420*/  ULEA.HI UR4, UR4, UR5, URZ, 0x7 ;  /* 0x0000000504047291 */ /* 0x000fc8000f8f38ff */
[----:B------:R-:W-:Y:S02]  /*1430*/  USHF.R.S32.HI UR15, URZ, 0x7, UR4 ;  /* 0x00000007ff0f7899 */ /* 0x000fe40008011404 */
[----:B------:R-:W-:Y:S02]  /*1440*/  UIADD3 UR4, UPT, UPT, UR13, -0x1, URZ ;  /* 0xffffffff0d047890 */ /* 0x000fe4000fffe0ff */
[----:B------:R-:W-:Y:S02]  /*1450*/  UISETP.LT.U32.AND UP0, UPT, UR15, 0x2, UPT ;  /* 0x000000020f00788c */ /* 0x000fe4000bf01070 */
[----:B------:R-:W-:Y:S02]  /*1460*/  UISETP.GE.U32.AND UP1, UPT, UR4, -0xff, UPT ;  /* 0xffffff010400788c */ /* 0x000fe4000bf26070 */
[----:B------:R-:W-:Y:S02]  /*1470*/  USEL UR14, UR15, 0x2, UP0 ;  /* 0x000000020f0e7887 */ /* 0x000fe40008000000 */
[----:B------:R-:W-:-:S02]  /*1480*/  UIADD3 UR13, UPT, UPT, UR13, 0xfe, URZ ;  /* 0x000000fe0d0d7890 */ /* 0x000fc4000fffe0ff */
[----:B------:R-:W-:Y:S02]  /*1490*/  UIADD3 UR5, UPT, UPT, UR14, -0x1, URZ ;  /* 0xffffffff0e057890 */ /* 0x000fe4000fffe0ff */
[----:B------:R-:W-:-:S03]  /*14a0*/  UIADD3 UR7, UPT, UPT, UR15, -UR14, URZ ;  /* 0x8000000e0f077290 */ /* 0x000fc6000fffe0ff */
[----:B------:R-:W-:-:S04]  /*14b0*/  @UP1 UIADD3 UR5, UPT, UPT, UR14, URZ, URZ ;  /* 0x000000ff0e051290 */ /* 0x000fc8000fffe0ff */
[----:B--2---:R-:W-:-:S12]  /*14c0*/  UIADD3 UR5, UPT, UPT, UR5, 0x1, URZ ;  /* 0x0000000105057890 */ /* 0x004fd8000fffe0ff */
.L_x_35:
[----:B------:R-:W-:Y:S01]  /*14d0*/  UISETP.NE.AND UP0, UPT, UR37, URZ, UPT ;  /* 0x000000ff2500728c */ /* 0x000fe2000bf05270 */
[----:B------:R-:W1:Y:S08]  /*14e0*/  S2UR UR37, SR_CgaCtaId ;  /* 0x00000000002579c3 */ /* 0x000e700000008800 */
[----:B------:R-:W-:Y:S05]  /*14f0*/  BRA.U UP0, `(.L_x_18) ;  /* 0x0000000100347547 */ /* 0x000fea000b800000 */
[----:B------:R-:W2:Y:S01]  /*1500*/  S2R R2, SR_CgaCtaId ;  /* 0x0000000000027919 */ /* 0x000ea20000008800 */
[----:B------:R-:W-:-:S04]  /*1510*/  MOV R3, 0x400 ;  /* 0x0000040000037802 */ /* 0x000fc80000000f00 */
[----:B--2---:R-:W-:Y:S02]  /*1520*/  LEA R3, R2, R3, 0x18 ;  /* 0x0000000302037211 */ /* 0x004fe400078ec0ff */
[----:B------:R-:W-:-:S03]  /*1530*/  SHF.L.U32 R2, R8, 0x1f, RZ ;  /* 0x0000001f08027819 */ /* 0x000fc600000006ff */
[----:B------:R-:W-:-:S04]  /*1540*/  IMAD R3, R10, 0x8, R3 ;  /* 0x000000080a037824 */ /* 0x000fc800078e0203 */
[----:B------:R-:W2:Y:S02]  /*1550*/  SYNCS.PHASECHK.TRANS64.TRYWAIT P0, [R3+URZ+0xc0], R2 ;  /* 0x0000c002030075a7 */ /* 0x000ea400080011ff */
[----:B--2---:R-:W-:Y:S05]  /*1560*/  @!P0 BRA `(.L_x_19) ;  /* 0x0000005800b48947 */ /* 0x004fea0003800000 */
.L_x_103:
[----:B------:R-:W-:Y:S01]  /*1570*/  VIADD R10, R10, 0x1 ;  /* 0x000000010a0a7836 */ /* 0x000fe20000000000 */
[----:B------:R2:W-:Y:S04]  /*1580*/  SYNCS.ARRIVE.TRANS64.A1T0 RZ, [R3+URZ+0xb0], RZ ;  /* 0x0000b0ff03ff79a7 */ /* 0x0005e800081000ff */
[----:B------:R-:W-:-:S04]  /*1590*/  ISETP.NE.AND P0, PT, R10, 0x2, PT ;  /* 0x000000020a00780c */ /* 0x000fc80003f05270 */
[----:B------:R-:W-:Y:S02]  /*15a0*/  SEL R10, R10, RZ, P0 ;  /* 0x000000ff0a0a7207 */ /* 0x000fe40000000000 */
[----:B--2---:R-:W-:-:S04]  /*15b0*/  SEL R3, RZ, 0x1, P0 ;  /* 0x00000001ff037807 */ /* 0x004fc80000000000 */
[----:B------:R-:W-:-:S07]  /*15c0*/  LOP3.LUT R8, R8, R3, RZ, 0x3c, !PT ;  /* 0x0000000308087212 */ /* 0x000fce00078e3cff */
.L_x_18:
[----:B------:R-:W-:Y:S01]  /*15d0*/  UMOV UR4, 0x400 ;  /* 0x0000040000047882 */ /* 0x000fe20000000000 */
[----:B------:R-:W-:Y:S01]  /*15e0*/  SHF.L.U32 R2, R15, 0x1f, RZ ;  /* 0x0000001f0f027819 */ /* 0x000fe200000006ff */
[----:B-1----:R-:W-:Y:S01]  /*15f0*/  ULEA UR4, UR37, UR4, 0x18 ;  /* 0x0000000425047291 */ /* 0x002fe2000f8ec0ff */
[----:B------:R-:W-:Y:S01]  /*1600*/  R2UR UR35, R21 ;  /* 0x00000000152372ca */ /* 0x000fe200000e0000 */
[----:B------:R-:W-:Y:S01]  /*1610*/  UISETP.GE.U32.AND UP0, UPT, UR13, 0xff, UPT ;  /* 0x000000ff0d00788c */ /* 0x000fe2000bf06070 */
[----:B------:R-:W-:Y:S01]  /*1620*/  R2UR UR11, R20 ;  /* 0x00000000140b72ca */ /* 0x000fe200000e0000 */
[----:B------:R-:W-:Y:S01]  /*1630*/  ULEA UR8, UR6, UR4, 0x3 ;  /* 0x0000000406087291 */ /* 0x000fe2000f8e18ff */
[----:B------:R-:W-:-:S08]  /*1640*/  UMOV UR24, URZ ;  /* 0x000000ff00187c82 */ /* 0x000fd00008000000 */
[----:B------:R1:W2:Y:S01]  /*1650*/  SYNCS.PHASECHK.TRANS64.TRYWAIT P0, [UR8+0x10], R2 ;  /* 0x00001002ff0075a7 */ /* 0x0002a20008001108 */
[----:B------:R-:W-:Y:S02]  /*1660*/  USHF.L.U32 UR35, UR35, 0x6, URZ ;  /* 0x0000000623237899 */ /* 0x000fe400080006ff */
[----:B------:R-:W-:Y:S01]  /*1670*/  USHF.L.U32 UR11, UR11, 0x7, URZ ;  /* 0x000000070b0b7899 */ /* 0x000fe200080006ff */
[----:B------:R-:W-:Y:S11]  /*1680*/  BRA.U !UP0, `(.L_x_20) ;  /* 0x0000000108a87547 */ /* 0x000ff6000b800000 */
[----:B------:R-:W-:Y:S01]  /*1690*/  UMOV UR16, URZ ;  /* 0x000000ff00107c82 */ /* 0x000fe20008000000 */
[----:B------:R-:W-:-:S05]  /*16a0*/  UMOV UR17, UR6 ;  /* 0x0000000600117c82 */ /* 0x000fca0008000000 */
.L_x_25:
[----:B-1----:R-:W-:Y:S01]  /*16b0*/  ULEA UR33, UR17, UR4, 0x3 ;  /* 0x0000000411217291 */ /* 0x002fe2000f8e18ff */
[----:B--2---:R-:W-:Y:S01]  /*16c0*/  @!P5 MOV R3, 0x6000 ;  /* 0x000060000003d802 */ /* 0x004fe20000000f00 */
[----:B--2---:R-:W-:Y:S10]  /*16d0*/  @P0 BRA `(.L_x_21) ;  /* 0x00000000000c0947 */ /* 0x004ff40003800000 */
[----:B------:R-:W-:-:S04]  /*16e0*/  SHF.L.U32 R5, R15, 0x1f, RZ ;  /* 0x0000001f0f057819 */ /* 0x000fc800000006ff */
[----:B------:R-:W2:Y:S02]  /*16f0*/  SYNCS.PHASECHK.TRANS64.TRYWAIT P0, [UR33+0x10], R5 ;  /* 0x00001005ff0075a7 */ /* 0x000ea40008001121 */
[----:B--2---:R-:W-:Y:S05]  /*1700*/  @!P0 BRA `(.L_x_22) ;  /* 0x0000005800608947 */ /* 0x004fea0003800000 */
.L_x_21:
[----:B------:R2:W-:Y:S01]  /*1710*/  @!P5 SYNCS.ARRIVE.TRANS64 RZ, [UR33], R3 ;  /* 0x00000003ffffd9a7 */ /* 0x0005e20008000021 */
[----:B------:R-:W-:Y:S04]  /*1720*/  BSSY.RECONVERGENT B0, `(.L_x_23) ;  /* 0x0000003000007945 */ /* 0x000fe80003800200 */
[----:B------:R-:W-:Y:S05]  /*1730*/  @P4 BRA `(.L_x_24) ;  /* 0x0000000000044947 */ /* 0x000fea0003800000 */
[----:B------:R-:W-:Y:S05]  /*1740*/  BPT.TRAP 0x1 ;  /* 0x000000040000795c */ /* 0x000fea0000300000 */
.L_x_24:
[----:B------:R-:W-:Y:S05]  /*1750*/  BSYNC.RECONVERGENT B0 ;  /* 0x0000000000007941 */ /* 0x000fea0003800200 */
.L_x_23:
[----:B------:R-:W-:Y:S02]  /*1760*/  UIADD3 UR6, UPT, UPT, UR17, 0x1, URZ ;  /* 0x0000000111067890 */ /* 0x000fe4000fffe0ff */
[----:B------:R-:W-:Y:S02]  /*1770*/  ULEA UR32, UR17, UR4, 0xd ;  /* 0x0000000411207291 */ /* 0x000fe4000f8e68ff */
[----:B------:R-:W-:Y:S02]  /*1780*/  UISETP.NE.AND UP0, UPT, UR6, 0x2, UPT ;  /* 0x000000020600788c */ /* 0x000fe4000bf05270 */
[----:B------:R-:W-:Y:S02]  /*1790*/  UIADD3 UR26, UP1, UPT, UR22, 0x80, URZ ;  /* 0x00000080161a7890 */ /* 0x000fe4000ff3e0ff */
[----:B------:R-:W-:Y:S02]  /*17a0*/  USEL UR9, URZ, 0x1, UP0 ;  /* 0x00000001ff097887 */ /* 0x000fe40008000000 */
[----:B------:R-:W-:-:S02]  /*17b0*/  USEL UR6, UR6, URZ, UP0 ;  /* 0x000000ff06067287 */ /* 0x000fc40008000000 */
[----:B------:R-:W-:Y:S02]  /*17c0*/  UIADD3 UR20, UP0, UPT, UR22, 0x180, URZ ;  /* 0x0000018016147890 */ /* 0x000fe4000ff1e0ff */
[----:B------:R-:W-:Y:S01]  /*17d0*/  ULEA UR8, UR6, UR4, 0x3 ;  /* 0x0000000406087291 */ /* 0x000fe2000f8e18ff */
[----:B------:R-:W-:Y:S01]  /*17e0*/  LOP3.LUT R15, R15, UR9, RZ, 0x3c, !PT ;  /* 0x000000090f0f7c12 */ /* 0x000fe2000f8e3cff */
[----:B------:R-:W-:Y:S02]  /*17f0*/  USHF.L.U32 UR34, UR16, 0x7, URZ ;  /* 0x0000000710227899 */ /* 0x000fe400080006ff */
[----:B------:R-:W-:Y:S01]  /*1800*/  UIADD3.X UR27, UPT, UPT, URZ, UR23, URZ, UP1, !UPT ;  /* 0x00000017ff1b7290 */ /* 0x000fe20008ffe4ff */
[----:B-1----:R-:W-:Y:S01]  /*1810*/  SHF.L.U32 R2, R15, 0x1f, RZ ;  /* 0x0000001f0f027819 */ /* 0x002fe200000006ff */
[----:B------:R-:W-:Y:S02]  /*1820*/  UIADD3 UR32, UPT, UPT, UR32, 0x4400, URZ ;  /* 0x0000440020207890 */ /* 0x000fe4000fffe0ff */
[----:B------:R-:W-:Y:S01]  /*1830*/  UIADD3.X UR21, UPT, UPT, URZ, UR23, URZ, UP0, !UPT ;  /* 0x00000017ff157290 */ /* 0x000fe200087fe4ff */
[----:B------:R1:W1:Y:S01]  /*1840*/  SYNCS.PHASECHK.TRANS64.TRYWAIT P0, [UR8+0x10], R2 ;  /* 0x00001002ff0075a7 */ /* 0x0002620008001108 */
[----:B------:R-:W-:Y:S01]  /*1850*/  ULEA UR8, UR17, UR4, 0xe ;  /* 0x0000000411087291 */ /* 0x000fe2000f8e70ff */
[----:B------:R-:W-:Y:S01]  /*1860*/  UMOV UR18, 0x0 ;  /* 0x0000000000127882 */ /* 0x000fe20000000000 */
[----:B------:R-:W-:-:S02]  /*1870*/  UMOV UR19, 0x10000000 ;  /* 0x1000000000137882 */ /* 0x000fc40000000000 */
[----:B------:R-:W-:Y:S01]  /*1880*/  UIADD3 UR8, UPT, UPT, UR8, 0x8400, URZ ;  /* 0x0000840008087890 */ /* 0x000fe2000fffe0ff */
[----:B------:R1:W-:Y:S01]  /*1890*/  UTMALDG.3D [UR32], [UR26], desc[UR18] ;  /* 0x000012201a0075b4 */ /* 0x0003e20008011000 */
[----:B------:R-:W-:Y:S01]  /*18a0*/  UMOV UR12, UR36 ;  /* 0x00000024000c7c82 */ /* 0x000fe20008000000 */
[----:B------:R-:W-:Y:S01]  /*18b0*/  UMOV UR9, UR33 ;  /* 0x0000002100097c82 */ /* 0x000fe20008000000 */
[----:B------:R-:W-:Y:S01]  /*18c0*/  UMOV UR10, UR34 ;  /* 0x00000022000a7c82 */ /* 0x000fe20008000000 */
[----:B------:R-:W-:Y:S01]  /*18d0*/  UIADD3 UR16, UPT, UPT, UR16, 0x1, URZ ;  /* 0x0000000110107890 */ /* 0x000fe2000fffe0ff */
[----:B------:R-:W-:Y:S01]  /*18e0*/  UMOV UR24, UR5 ;  /* 0x0000000500187c82 */ /* 0x000fe20008000000 */
[----:B------:R-:W-:Y:S02]  /*18f0*/  UMOV UR17, UR6 ;  /* 0x0000000600117c82 */ /* 0x000fe40008000000 */
[----:B------:R1:W-:Y:S01]  /*1900*/  UTMALDG.3D [UR8], [UR20], desc[UR18] ;  /* 0x00001208140075b4 */ /* 0x0003e20008011000 */
[----:B------:R-:W-:-:S09]  /*1910*/  UISETP.NE.AND UP0, UPT, UR16, UR5, UPT ;  /* 0x000000051000728c */ /* 0x000fd2000bf05270 */
[----:B------:R-:W-:Y:S05]  /*1920*/  BRA.U UP0, `(.L_x_25) ;  /* 0xfffffffd00607547 */ /* 0x000fea000b83ffff */
.L_x_20:
[----:B-1----:R-:W-:Y:S01]  /*1930*/  ULEA UR8, UR6, UR4, 0x3 ;  /* 0x0000000406087291 */ /* 0x002fe2000f8e18ff */
[----:B------:R-:W-:Y:S01]  /*1940*/  SHF.L.U32 R2, R15, 0x1f, RZ ;  /* 0x0000001f0f027819 */ /* 0x000fe200000006ff */
[----:B------:R-:W-:Y:S01]  /*1950*/  @!P1 SYNCS.ARRIVE.TRANS64.A1T0 RZ, [UR4+0x48], RZ ;  /* 0x000048ffffff99a7 */ /* 0x000fe20008100004 */
[----:B------:R-:W-:-:S06]  /*1960*/  UISETP.GT.AND UP0, UPT, UR15, UR14, UPT ;  /* 0x0000000e0f00728c */ /* 0x000fcc000bf04270 */
[----:B--2---:R1:W2:Y:S03]  /*1970*/  SYNCS.PHASECHK.TRANS64.TRYWAIT P0, [UR8+0x10], R2 ;  /* 0x00001002ff0075a7 */ /* 0x0042a60008001108 */
[----:B------:R-:W-:Y:S05]  /*1980*/  BRA.U !UP0, `(.L_x_26) ;  /* 0x0000000108ac7547 */ /* 0x000fea000b800000 */
[----:B------:R-:W-:Y:S01]  /*1990*/  UIADD3 UR21, UPT, UPT, UR7, UR24, URZ ;  /* 0x0000001807157290 */ /* 0x000fe2000fffe0ff */
[----:B------:R-:W-:-:S11]  /*19a0*/  UMOV UR25, UR6 ;  /* 0x0000000600197c82 */ /* 0x000fd60008000000 */
.L_x_31:
[----:B-1----:R-:W-:Y:S01]  /*19b0*/  ULEA UR17, UR25, UR4, 0x3 ;  /* 0x0000000419117291 */ /* 0x002fe2000f8e18ff */
[----:B--2---:R-:W-:Y:S01]  /*19c0*/  @!P5 MOV R3, 0x6000 ;  /* 0x000060000003d802 */ /* 0x004fe20000000f00 */
[----:B--2---:R-:W-:Y:S10]  /*19d0*/  @P0 BRA `(.L_x_27) ;  /* 0x00000000000c0947 */ /* 0x004ff40003800000 */
[----:B------:R-:W-:-:S04]  /*19e0*/  SHF.L.U32 R5, R15, 0x1f, RZ ;  /* 0x0000001f0f057819 */ /* 0x000fc800000006ff */
[----:B------:R-:W2:Y:S02]  /*19f0*/  SYNCS.PHASECHK.TRANS64.TRYWAIT P0, [UR17+0x10], R5 ;  /* 0x00001005ff0075a7 */ /* 0x000ea40008001111 */
[----:B--2---:R-:W-:Y:S05]  /*1a00*/  @!P0 BRA `(.L_x_28) ;  /* 0x0000005400b88947 */ /* 0x004fea0003800000 */
.L_x_27:
[----:B------:R2:W-:Y:S01]  /*1a10*/  @!P5 SYNCS.ARRIVE.TRANS64 RZ, [UR17], R3 ;  /* 0x00000003ffffd9a7 */ /* 0x0005e20008000011 */
[----:B------:R-:W-:Y:S04]  /*1a20*/  BSSY.RECONVERGENT B0, `(.L_x_29) ;  /* 0x0000003000007945 */ /* 0x000fe80003800200 */
[----:B------:R-:W-:Y:S05]  /*1a30*/  @P4 BRA `(.L_x_30) ;  /* 0x0000000000044947 */ /* 0x000fea0003800000 */
[----:B------:R-:W-:Y:S05]  /*1a40*/  BPT.TRAP 0x1 ;  /* 0x000000040000795c */ /* 0x000fea0000300000 */
.L_x_30:
[----:B------:R-:W-:Y:S05]  /*1a50*/  BSYNC.RECONVERGENT B0 ;  /* 0x0000000000007941 */ /* 0x000fea0003800200 */
.L_x_29:
        /* <DEDUP_REMOVED lines=10> */
[----:B------:R-:W-:Y:S01]  /*1b00*/  UIADD3 UR16, UPT, UPT, UR16, 0x4400, URZ ;  /* 0x0000440010107890 */ /* 0x000fe2000fffe0ff */
[----:B-1----:R-:W-:Y:S01]  /*1b10*/  SHF.L.U32 R2, R15, 0x1f, RZ ;  /* 0x0000001f0f027819 */ /* 0x002fe200000006ff */
[----:B------:R-:W-:Y:S02]  /*1b20*/  UIADD3.X UR31, UPT, UPT, URZ, UR23, URZ, UP1, !UPT ;  /* 0x00000017ff1f7290 */ /* 0x000fe40008ffe4ff */
[----:B------:R-:W-:Y:S01]  /*1b30*/  UIADD3.X UR29, UPT, UPT, URZ, UR23, URZ, UP0, !UPT ;  /* 0x00000017ff1d7290 */ /* 0x000fe200087fe4ff */
[----:B------:R1:W1:Y:S01]  /*1b40*/  SYNCS.PHASECHK.TRANS64.TRYWAIT P0, [UR8+0x10], R2 ;  /* 0x00001002ff0075a7 */ /* 0x0002620008001108 */
[----:B------:R-:W-:Y:S01]  /*1b50*/  ULEA UR8, UR25, UR4, 0xe ;  /* 0x0000000419087291 */ /* 0x000fe2000f8e70ff */
[----:B------:R-:W-:Y:S01]  /*1b60*/  UMOV UR26, 0x0 ;  /* 0x00000000001a7882 */ /* 0x000fe20000000000 */
[----:B------:R-:W-:-:S02]  /*1b70*/  UMOV UR27, 0x10000000 ;  /* 0x10000000001b7882 */ /* 0x000fc40000000000 */
[----:B------:R-:W-:Y:S01]  /*1b80*/  UIADD3 UR8, UPT, UPT, UR8, 0x8400, URZ ;  /* 0x0000840008087890 */ /* 0x000fe2000fffe0ff */
[----:B------:R-:W-:Y:S01]  /*1b90*/  UMOV UR19, UR35 ;  /* 0x0000002300137c82 */ /* 0x000fe20008000000 */
[----:B------:R-:W-:Y:S01]  /*1ba0*/  UMOV UR20, UR36 ;  /* 0x0000002400147c82 */ /* 0x000fe20008000000 */
[----:B------:R-:W-:Y:S01]  /*1bb0*/  UMOV UR12, UR36 ;  /* 0x00000024000c7c82 */ /* 0x000fe20008000000 */
[----:B------:R-:W-:Y:S01]  /*1bc0*/  UMOV UR9, UR17 ;  /* 0x0000001100097c82 */ /* 0x000fe20008000000 */
[----:B------:R-:W-:Y:S01]  /*1bd0*/  UMOV UR10, UR18 ;  /* 0x00000012000a7c82 */ /* 0x000fe20008000000 */
[----:B------:R1:W-:Y:S01]  /*1be0*/  UTMALDG.3D [UR16], [UR30], desc[UR26] ;  /* 0x00001a101e0075b4 */ /* 0x0003e20008011000 */
[----:B------:R-:W-:Y:S01]  /*1bf0*/  UIADD3 UR24, UPT, UPT, UR24, 0x1, URZ ;  /* 0x0000000118187890 */ /* 0x000fe2000fffe0ff */
[----:B------:R-:W-:-:S03]  /*1c00*/  UMOV UR25, UR6 ;  /* 0x0000000600197c82 */ /* 0x000fc60008000000 */
[----:B------:R-:W-:Y:S01]  /*1c10*/  UISETP.NE.AND UP0, UPT, UR24, UR21, UPT ;  /* 0x000000151800728c */ /* 0x000fe2000bf05270 */
[----:B------:R1:W-:Y:S08]  /*1c20*/  UTMALDG.3D [UR8], [UR28], desc[UR26] ;  /* 0x00001a081c0075b4 */ /* 0x0003f00008011000 */
[----:B------:R-:W-:Y:S05]  /*1c30*/  BRA.U UP0, `(.L_x_31) ;  /* 0xfffffffd005c7547 */ /* 0x000fea000b83ffff */
.L_x_26:
[----:B-1----:R-:W-:Y:S01]  /*1c40*/  LEA R2, R14, UR4, 0x3 ;  /* 0x000000040e027c11 */ /* 0x002fe2000f8e18ff */
[----:B------:R-:W-:Y:S01]  /*1c50*/  NOP ;  /* 0x0000000000007918 */ /* 0x000fe20000000000 */
[----:B--2---:R-:W-:Y:S02]  /*1c60*/  SHF.L.U32 R3, R12, 0x1f, RZ ;  /* 0x0000001f0c037819 */ /* 0x004fe400000006ff */
[----:B------:R-:W-:Y:S02]  /*1c70*/  LEA R4, R14, UR4, 0x4 ;  /* 0x000000040e047c11 */ /* 0x000fe4000f8e20ff */
[----:B------:R-:W1:Y:S02]  /*1c80*/  SYNCS.PHASECHK.TRANS64.TRYWAIT P0, [R2+URZ+0x50], R3 ;  /* 0x00005003020075a7 */ /* 0x000e6400080011ff */
[----:B-1----:R-:W-:Y:S05]  /*1c90*/  @!P0 BRA `(.L_x_32) ;  /* 0x00000054002c8947 */ /* 0x002fea0003800000 */
.L_x_106:
[----:B------:R-:W2:Y:S01]  /*1ca0*/  LDS.128 R4, [R4+0xe0] ;  /* 0x0000e00004047984 */ /* 0x000ea20000000c00 */
[----:B---3--:R-:W-:Y:S01]  /*1cb0*/  ISETP.GE.AND P0, PT, R40, 0x1, PT ;  /* 0x000000012800780c */ /* 0x008fe20003f06270 */
[----:B-1----:R-:W-:Y:S01]  /*1cc0*/  VIADD R2, R2, 0x60 ;  /* 0x0000006002027836 */ /* 0x002fe20000000000 */
[----:B------:R-:W-:Y:S01]  /*1cd0*/  @!PT LDS RZ, [RZ] ;  /* 0x00000000fffff984 */ /* 0x000fe20000000800 */
[----:B------:R-:W-:Y:S01]  /*1ce0*/  @!PT LDS RZ, [RZ] ;  /* 0x00000000fffff984 */ /* 0x000fe20000000800 */
[----:B------:R-:W-:Y:S01]  /*1cf0*/  @!PT LDS RZ, [RZ] ;  /* 0x00000000fffff984 */ /* 0x000fe20000000800 */
[----:B------:R-:W-:Y:S01]  /*1d00*/  @!PT LDS RZ, [RZ] ;  /* 0x00000000fffff984 */ /* 0x000fe20000000800 */
[----:B------:R1:W-:Y:S06]  /*1d10*/  MEMBAR.ALL.CTA ;  /* 0x0000000000007992 */ /* 0x0003ec0000008000 */
[----:B-1----:R-:W1:Y:S01]  /*1d20*/  FENCE.VIEW.ASYNC.S ;  /* 0x00000000000073c6 */ /* 0x002e620000000000 */
[----:B------:R-:W-:-:S04]  /*1d30*/  PRMT R2, RZ, 0x654, R2 ;  /* 0x00000654ff027816 */ /* 0x000fc80000000002 */
[----:B-1----:R1:W-:Y:S01]  /*1d40*/  SYNCS.ARRIVE.TRANS64.RED.A1T0 RZ, [R2+URZ], RZ ;  /* 0x000000ff02ff79a7 */ /* 0x0023e200081004ff */
[----:B--2---:R-:W-:-:S13]  /*1d50*/  LOP3.LUT P2, RZ, R6, 0x1, RZ, 0xc0, !PT ;  /* 0x0000000106ff7812 */ /* 0x004fda000784c0ff */
[----:B------:R-:W-:Y:S01]  /*1d60*/  @P2 SHF.R.U32.HI R3, RZ, 0x10, R5 ;  /* 0x00000010ff032819 */ /* 0x000fe20000011605 */
[----:B------:R-:W-:Y:S01]  /*1d70*/  VOTEU.ANY UP0, P2 ;  /* 0x0000000000ff7886 */ /* 0x000fe20001000100 */
[----:B------:R-:W-:Y:S02]  /*1d80*/  @P2 MOV R13, R4 ;  /* 0x00000004000d2202 */ /* 0x000fe40000000f00 */
[----:B------:R-:W-:Y:S02]  /*1d90*/  @P2 R2UR.BROADCAST UR8, R3 ;  /* 0x00000000030822ca */ /* 0x000fe400008e0000 */
[----:B------:R-:W-:-:S11]  /*1da0*/  @P2 LOP3.LUT R11, R5, 0xffff, RZ, 0xc0, !PT ;  /* 0x0000ffff050b2812 */ /* 0x000fd600078ec0ff */
[----:B------:R-:W-:Y:S01]  /*1db0*/  @UP0 UMOV UR36, UR8 ;  /* 0x0000000800240c82 */ /* 0x000fe20008000000 */
[----:B-1----:R-:W-:Y:S05]  /*1dc0*/  @!P0 BRA `(.L_x_33) ;  /* 0x0000000000b88947 */ /* 0x002fea0003800000 */
[----:B------:R-:W4:Y:S01]  /*1dd0*/  LDC.64 R4, c[0x0][0xb18] ;  /* 0x0002c600ff047b82 */ /* 0x000f220000000a00 */
[----:B------:R-:W-:-:S07]  /*1de0*/  ISETP.NE.AND P3, PT, R40, 0x1, PT ;  /* 0x000000012800780c */ /* 0x000fce0003f65270 */
[----:B------:R-:W1:Y:S08]  /*1df0*/  LDC.64 R6, c[0x0][0xb10] ;  /* 0x0002c400ff067b82 */ /* 0x000e700000000a00 */
[----:B------:R-:W2:Y:S08]  /*1e00*/  LDC R16, c[0x0][0xb20] ;  /* 0x0002c800ff107b82 */ /* 0x000eb00000000800 */
[----:B------:R-:W3:Y:S01]  /*1e10*/  LDC R18, c[0x0][0xb0c] ;  /* 0x0002c300ff127b82 */ /* 0x000ee20000000800 */
[----:B----4-:R-:W-:Y:S01]  /*1e20*/  IMAD.HI.U32 R17, R0, R5, RZ ;  /* 0x0000000500117227 */ /* 0x010fe200078e00ff */
[----:B------:R-:W-:-:S03]  /*1e30*/  ISETP.NE.AND P0, PT, R4, 0x1, PT ;  /* 0x000000010400780c */ /* 0x000fc60003f05270 */
[----:B------:R-:W-:-:S03]  /*1e40*/  IMAD.HI.U32 R5, R11, R5, RZ ;  /* 0x000000050b057227 */ /* 0x000fc600078e00ff */
[----:B------:R-:W4:Y:S01]  /*1e50*/  LDC.64 R2, c[0x0][0xb28] ;  /* 0x0002ca00ff027b82 */ /* 0x000f220000000a00 */
[----:B-1----:R-:W-:-:S04]  /*1e60*/  IMAD.HI.U32 R20, R9, R6, RZ ;  /* 0x0000000609147227 */ /* 0x002fc800078e00ff */
[----:B------:R-:W-:Y:S01]  /*1e70*/  IMAD.HI.U32 R22, R13, R6, RZ ;  /* 0x000000060d167227 */ /* 0x000fe200078e00ff */
[----:B------:R-:W-:Y:S02]  /*1e80*/  SHF.R.U32.HI R20, RZ, R7, R20 ;  /* 0x00000007ff147219 */ /* 0x000fe40000011614 */
[-C--:B--2---:R-:W-:Y:S02]  /*1e90*/  SHF.R.U32.HI R17, RZ, R16.reuse, R17 ;  /* 0x00000010ff117219 */ /* 0x084fe40000011611 */
[----:B------:R-:W-:Y:S02]  /*1ea0*/  SHF.R.U32.HI R16, RZ, R16, R5 ;  /* 0x00000010ff107219 */ /* 0x000fe40000011605 */
[----:B------:R-:W-:Y:S02]  /*1eb0*/  SEL R17, R0, R17, !P0 ;  /* 0x0000001100117207 */ /* 0x000fe40004000000 */
[----:B------:R-:W-:Y:S02]  /*1ec0*/  SHF.R.U32.HI R22, RZ, R7, R22 ;  /* 0x00000007ff167219 */ /* 0x000fe40000011616 */
[----:B---3--:R-:W-:-:S02]  /*1ed0*/  ISETP.NE.AND P1, PT, R18, 0x1, PT ;  /* 0x000000011200780c */ /* 0x008fc40003f25270 */
[----:B------:R-:W-:Y:S02]  /*1ee0*/  SEL R5, R11, R16, !P0 ;  /* 0x000000100b057207 */ /* 0x000fe40004000000 */
[----:B------:R-:W-:Y:S02]  /*1ef0*/  SEL R19, R9, R20, !P1 ;  /* 0x0000001409137207 */ /* 0x000fe40004800000 */
[----:B------:R-:W-:Y:S01]  /*1f00*/  SEL R7, R13, R22, !P1 ;  /* 0x000000160d077207 */ /* 0x000fe20004800000 */
[----:B----4-:R-:W-:-:S04]  /*1f10*/  IMAD.HI.U32 R20, R17, R2, RZ ;  /* 0x0000000211147227 */ /* 0x010fc800078e00ff */
[----:B------:R-:W-:Y:S01]  /*1f20*/  IMAD.HI.U32 R6, R19, R2, RZ ;  /* 0x0000000213067227 */ /* 0x000fe200078e00ff */
[----:B------:R-:W-:-:S04]  /*1f30*/  @P3 SHF.R.U32.HI R17, RZ, R3, R20 ;  /* 0x00000003ff113219 */ /* 0x000fc80000011614 */
        /* <DEDUP_REMOVED lines=8> */
[----:B------:R-:W-:-:S04]  /*1fc0*/  @!P0 IMAD.HI.U32 R16, R7, R2, RZ ;  /* 0x0000000207108227 */ /* 0x000fc800078e00ff */
[----:B------:R-:W-:Y:S01]  /*1fd0*/  IMAD.MOV R2, RZ, RZ, -R6 ;  /* 0x000000ffff027224 */ /* 0x000fe200078e0a06 */
[----:B------:R-:W-:-:S03]  /*1fe0*/  @!P0 SHF.R.U32.HI R16, RZ, R3, R16 ;  /* 0x00000003ff108219 */ /* 0x000fc60000011610 */
[----:B------:R-:W-:Y:S01]  /*1ff0*/  IMAD R2, R40, R2, R5 ;  /* 0x0000000228027224 */ /* 0x000fe200078e0205 */
[----:B------:R-:W-:Y:S02]  /*2000*/  @!P0 SEL R3, R7, R16, !P3 ;  /* 0x0000001007038207 */ /* 0x000fe40005800000 */
[----:B------:R-:W-:-:S03]  /*2010*/  IADD3 R16, PT, PT, -R5, RZ, RZ ;  /* 0x000000ff05107210 */ /* 0x000fc60007ffe1ff */
[--C-:B------:R-:W-:Y:S02]  /*2020*/  @!P0 IMAD.IADD R6, R6, 0x1, -R3.reuse ;  /* 0x0000000106068824 */ /* 0x100fe400078e0a03 */
[----:B------:R-:W-:Y:S01]  /*2030*/  @!P0 IMAD R3, R2, R19, R3 ;  /* 0x0000001302038224 */ /* 0x000fe200078e0203 */
[----:B------:R-:W-:Y:S01]  /*2040*/  IADD3 R2, PT, PT, -R7, RZ, RZ ;  /* 0x000000ff07027210 */ /* 0x000fe20007ffe1ff */
[----:B------:R-:W-:Y:S02]  /*2050*/  @!P0 IMAD R5, R40, R6, R7 ;  /* 0x0000000628058224 */ /* 0x000fe400078e0207 */
[----:B------:R-:W-:Y:S02]  /*2060*/  IMAD R11, R4, R16, R11 ;  /* 0x00000010040b7224 */ /* 0x000fe400078e020b */
[----:B------:R-:W-:Y:S02]  /*2070*/  @!P0 IMAD.MOV.U32 R7, RZ, RZ, R3 ;  /* 0x000000ffff078224 */ /* 0x000fe400078e0003 */
[----:B------:R-:W-:-:S02]  /*2080*/  IMAD R2, R18, R2, R13 ;  /* 0x0000000212027224 */ /* 0x000fc400078e020d */
[----:B------:R-:W-:Y:S02]  /*2090*/  IMAD R11, R5, R4, R11 ;  /* 0x00000004050b7224 */ /* 0x000fe400078e020b */
[----:B------:R-:W-:Y:S02]  /*20a0*/  IMAD R13, R7, R18, R2 ;  /* 0x00000012070d7224 */ /* 0x000fe400078e0202 */
.L_x_33:
[----:B------:R-:W1:Y:S02]  /*20b0*/  LDCU UR8, c[0x0][0xb30] ;  /* 0x00016600ff0877ac */ /* 0x000e640008000800 */
[----:B-1----:R-:W-:-:S09]  /*20c0*/  UISETP.NE.AND UP0, UPT, UR8, 0x1, UPT ;  /* 0x000000010800788c */ /* 0x002fd2000bf05270 */
[----:B------:R-:W-:Y:S05]  /*20d0*/  BRA.U UP0, `(.L_x_34) ;  /* 0x0000000100407547 */ /* 0x000fea000b800000 */
[----:B------:R-:W1:Y:S08]  /*20e0*/  LDC.64 R4, c[0x0][0xb10] ;  /* 0x0002c400ff047b82 */ /* 0x000e700000000a00 */
[----:B------:R-:W2:Y:S08]  /*20f0*/  LDC.64 R2, c[0x0][0xb18] ;  /* 0x0002c600ff027b82 */ /* 0x000eb00000000a00 */
[----:B------:R-:W3:Y:S08]  /*2100*/  LDC R6, c[0x0][0xb20] ;  /* 0x0002c800ff067b82 */ /* 0x000ef00000000800 */
[----:B------:R-:W4:Y:S01]  /*2110*/  LDC R16, c[0x0][0xb0c] ;  /* 0x0002c300ff107b82 */ /* 0x000f220000000800 */
[----:B-1----:R-:W-:-:S05]  /*2120*/  IMAD.HI.U32 R4, R13, R4, RZ ;  /* 0x000000040d047227 */ /* 0x002fca00078e00ff */
[----:B------:R-:W-:Y:S01]  /*2130*/  SHF.R.U32.HI R4, RZ, R5, R4 ;  /* 0x00000005ff047219 */ /* 0x000fe20000011604 */
[----:B--2---:R-:W-:Y:S01]  /*2140*/  IMAD.HI.U32 R3, R11, R3, RZ ;  /* 0x000000030b037227 */ /* 0x004fe200078e00ff */
[----:B------:R-:W-:-:S04]  /*2150*/  ISETP.NE.AND P0, PT, R2, 0x1, PT ;  /* 0x000000010200780c */ /* 0x000fc80003f05270 */
[----:B---3--:R-:W-:-:S04]  /*2160*/  SHF.R.U32.HI R6, RZ, R6, R3 ;  /* 0x00000006ff067219 */ /* 0x008fc80000011603 */
[----:B------:R-:W-:Y:S02]  /*2170*/  SEL R3, R11, R6, !P0 ;  /* 0x000000060b037207 */ /* 0x000fe40004000000 */
[----:B----4-:R-:W-:-:S04]  /*2180*/  ISETP.NE.AND P1, PT, R16, 0x1, PT ;  /* 0x000000011000780c */ /* 0x010fc80003f25270 */
[----:B------:R-:W-:-:S05]  /*2190*/  SEL R4, R13, R4, !P1 ;  /* 0x000000040d047207 */ /* 0x000fca0004800000 */
[----:B------:R-:W-:Y:S02]  /*21a0*/  IMAD.IADD R5, R3, 0x1, -R4 ;  /* 0x0000000103057824 */ /* 0x000fe400078e0a04 */
[----:B------:R-:W-:Y:S02]  /*21b0*/  IMAD.IADD R3, R4, 0x1, -R3 ;  /* 0x0000000104037824 */ /* 0x000fe400078e0a03 */
[----:B------:R-:W-:Y:S02]  /*21c0*/  IMAD R13, R5, R16, R13 ;  /* 0x00000010050d7224 */ /* 0x000fe400078e020d */
[----:B------:R-:W-:-:S07]  /*21d0*/  IMAD R11, R3, R2, R11 ;  /* 0x00000002030b7224 */ /* 0x000fce00078e020b */
.L_x_34:
[----:B------:R-:W-:Y:S01]  /*21e0*/  VIADD R14, R14, 0x1 ;  /* 0x000000010e0e7836 */ /* 0x000fe20000000000 */
[----:B------:R-:W-:Y:S01]  /*21f0*/  PLOP3.LUT P1, PT, PT, PT, PT, 0x80, 0x8 ;  /* 0x000000000008781c */ /* 0x000fe20003f2f070 */
[----:B------:R-:W-:Y:S02]  /*2200*/  IMAD.IADD R21, R13, 0x1, R96 ;  /* 0x000000010d157824 */ /* 0x000fe400078e0260 */
[----:B------:R-:W-:Y:S01]  /*2210*/  IMAD.IADD R20, R11, 0x1, R94 ;  /* 0x000000010b147824 */ /* 0x000fe200078e025e */
[----:B------:R-:W-:-:S04]  /*2220*/  ISETP.NE.AND P0, PT, R14, 0x2, PT ;  /* 0x000000020e00780c */ /* 0x000fc80003f05270 */
[----:B------:R-:W-:Y:S02]  /*2230*/  SEL R3, RZ, 0x1, P0 ;  /* 0x00000001ff037807 */ /* 0x000fe40000000000 */
[----:B------:R-:W-:Y:S02]  /*2240*/  SEL R14, R14, RZ, P0 ;  /* 0x000000ff0e0e7207 */ /* 0x000fe40000000000 */
[----:B------:R-:W-:Y:S01]  /*2250*/  LOP3.LUT R12, R12, R3, RZ, 0x3c, !PT ;  /* 0x000000030c0c7212 */ /* 0x000fe200078e3cff */
[----:B------:R-:W-:Y:S06]  /*2260*/  @P2 BRA `(.L_x_35) ;  /* 0xfffffff000982947 */ /* 0x000fec000383ffff */
[----:B------:R-:W-:Y:S01]  /*2270*/  UIADD3 UR5, UPT, UPT, UR4, 0x10, URZ ;  /* 0x0000001004057890 */ /* 0x000fe2000fffe0ff */
[----:B------:R-:W-:-:S03]  /*2280*/  SHF.L.U32 R3, R15, 0x1f, RZ ;  /* 0x0000001f0f037819 */ /* 0x000fc600000006ff */
[----:B------:R-:W-:-:S09]  /*2290*/  ULEA UR4, UR6, UR5, 0x3 ;  /* 0x0000000506047291 */ /* 0x000fd2000f8e18ff */
[----:B------:R-:W1:Y:S02]  /*22a0*/  SYNCS.PHASECHK.TRANS64.TRYWAIT P0, [UR4], R3 ;  /* 0x00000003ff0075a7 */ /* 0x000e640008001104 */
[----:B-1----:R-:W-:Y:S05]  /*22b0*/  @!P0 BRA `(.L_x_36) ;  /* 0x0000004c00b88947 */ /* 0x002fea0003800000 */
.L_x_108:
[----:B------:R-:W-:-:S04]  /*22c0*/  UIADD3 UR6, UPT, UPT, UR6, 0x1, URZ ;  /* 0x0000000106067890 */ /* 0x000fc8000fffe0ff */
[----:B------:R-:W-:-:S04]  /*22d0*/  UISETP.NE.AND UP0, UPT, UR6, 0x2, UPT ;  /* 0x000000020600788c */ /* 0x000fc8000bf05270 */
[----:B------:R-:W-:Y:S02]  /*22e0*/  USEL UR4, URZ, 0x1, UP0 ;  /* 0x00000001ff047887 */ /* 0x000fe40008000000 */
[----:B------:R-:W-:-:S04]  /*22f0*/  USEL UR6, UR6, URZ, UP0 ;  /* 0x000000ff06067287 */ /* 0x000fc80008000000 */
[----:B------:R-:W-:Y:S01]  /*2300*/  ULEA UR6, UR6, UR5, 0x3 ;  /* 0x0000000506067291 */ /* 0x000fe2000f8e18ff */
[----:B-1----:R-:W-:-:S04]  /*2310*/  LOP3.LUT R3, R15, UR4, RZ, 0x3c, !PT ;  /* 0x000000040f037c12 */ /* 0x002fc8000f8e3cff */
[----:B------:R-:W-:Y:S01]  /*2320*/  SHF.L.U32 R3, R3, 0x1f, RZ ;  /* 0x0000001f03037819 */ /* 0x000fe200000006ff */
[----:B----4-:R-:W-:-:S07]  /*2330*/  IMAD.U32 R0, RZ, RZ, UR6 ;  /* 0x00000006ff007e24 */ /* 0x010fce000f8e00ff */
.L_x_37:
[----:B-1----:R1:W2:Y:S02]  /*2340*/  SYNCS.PHASECHK.TRANS64.TRYWAIT P0, [R0+URZ], R3 ;  /* 0x00000003000075a7 */ /* 0x0022a400080011ff */
[----:B--2---:R-:W-:Y:S05]  /*2350*/  @!P0 NANOSLEEP.SYNCS 0x989680 ;  /* 0x009896800000895d */ /* 0x004fea0003900000 */
[----:B------:R-:W2:Y:S02]  /*2360*/  @!P0 SYNCS.PHASECHK.TRANS64 P0, [R0+URZ], R3 ;  /* 0x00000003000085a7 */ /* 0x000ea400080010ff */
[----:B--2---:R-:W-:Y:S05]  /*2370*/  @P0 EXIT ;  /* 0x000000000000094d */ /* 0x004fea0003800000 */
[----:B------:R-:W-:Y:S05]  /*2380*/  BRA `(.L_x_37) ;  /* 0xfffffffc00ec7947 */ /* 0x000fea000383ffff */
.L_x_17:
[----:B------:R-:W-:-:S04]  /*2390*/  UISETP.NE.AND UP1, UPT, UR37, URZ, UPT ;  /* 0x000000ff2500728c */ /* 0x000fc8000bf25270 */
[----:B------:R-:W-:-:S09]  /*23a0*/  UISETP.NE.OR UP1, UPT, UR8, 0x1, UP1 ;  /* 0x000000010800788c */ /* 0x000fd20008f25670 */
[----:B------:R-:W-:Y:S05]  /*23b0*/  BRA.U UP1, `(.L_x_38) ;  /* 0x0000000501487547 */ /* 0x000fea000b800000 */
[----:B------:R-:W-:Y:S01]  /*23c0*/  ISETP.NE.AND P2, PT, R2, RZ, PT ;  /* 0x000000ff0200720c */ /* 0x000fe20003f45270 */
[----:B------:R-:W-:Y:S01]  /*23d0*/  IMAD.MOV.U32 R12, RZ, RZ, 0x1 ;  /* 0x00000001ff0c7424 */ /* 0x000fe200078e00ff */
[----:B------:R-:W-:Y:S02]  /*23e0*/  CS2R R10, SRZ ;  /* 0x00000000000a7805 */ /* 0x000fe4000001ff00 */
[----:B------:R-:W-:Y:S01]  /*23f0*/  CS2R R8, SRZ ;  /* 0x0000000000087805 */ /* 0x000fe2000001ff00 */
[----:B------:R-:W-:Y:S01]  /*2400*/  UMOV UR4, 0x400 ;  /* 0x0000040000047882 */ /* 0x000fe20000000000 */
[----:B------:R-:W-:Y:S01]  /*2410*/  UMOV UR6, URZ ;  /* 0x000000ff00067c82 */ /* 0x000fe20008000000 */
[----:B------:R-:W-:-:S12]  /*2420*/  ULEA UR37, UR37, UR4, 0x18 ;  /* 0x0000000425257291 */ /* 0x000fd8000f8ec0ff */
.L_x_42:
[----:B------:R-:W-:Y:S02]  /*2430*/  LEA R0, R8, UR37, 0x3 ;  /* 0x0000002508007c11 */ /* 0x000fe4000f8e18ff */
[----:B------:R-:W-:-:S03]  /*2440*/  SHF.L.U32 R5, R9, 0x1f, RZ ;  /* 0x0000001f09057819 */ /* 0x000fc600000006ff */
[----:B------:R-:W-:Y:S01]  /*2450*/  VIADD R4, R0, 0xc0 ;  /* 0x000000c000047836 */ /* 0x000fe20000000000 */
[----:B------:R-:W1:Y:S02]  /*2460*/  SYNCS.PHASECHK.TRANS64.TRYWAIT P0, [R0+URZ+0xb0], R5 ;  /* 0x0000b005000075a7 */ /* 0x000e6400080011ff */
[----:B-1----:R-:W-:Y:S05]  /*2470*/  @!P0 BRA `(.L_x_39) ;  /* 0x0000004c00608947 */ /* 0x002fea0003800000 */
.L_x_109:
[----:B------:R-:W-:Y:S01]  /*2480*/  ULEA UR5, UR6, UR37, 0x3 ;  /* 0x0000002506057291 */ /* 0x000fe2000f8e18ff */
[----:B------:R-:W-:Y:S02]  /*2490*/  PRMT R4, RZ, 0x654, R4 ;  /* 0x00000654ff047816 */ /* 0x000fe40000000004 */
[----:B-1----:R-:W-:Y:S01]  /*24a0*/  SHF.L.U32 R5, R12, 0x1f, RZ ;  /* 0x0000001f0c057819 */ /* 0x002fe200000006ff */
[----:B------:R-:W-:Y:S01]  /*24b0*/  UIADD3 UR4, UPT, UPT, UR5, 0x50, URZ ;  /* 0x0000005005047890 */ /* 0x000fe2000fffe0ff */
[----:B------:R1:W-:Y:S05]  /*24c0*/  SYNCS.ARRIVE.TRANS64.RED.A1T0 RZ, [R4+URZ], RZ ;  /* 0x000000ff04ff79a7 */ /* 0x0003ea00081004ff */
[----:B------:R-:W-:Y:S01]  /*24d0*/  IMAD.U32 R7, RZ, RZ, UR4 ;  /* 0x00000004ff077e24 */ /* 0x000fe2000f8e00ff */
[----:B------:R-:W2:Y:S04]  /*24e0*/  SYNCS.PHASECHK.TRANS64.TRYWAIT P0, [UR5+0x60], R5 ;  /* 0x00006005ff0075a7 */ /* 0x000ea80008001105 */
[----:B------:R-:W-:Y:S01]  /*24f0*/  PRMT R6, R2, 0x654, R7 ;  /* 0x0000065402067816 */ /* 0x000fe20000000007 */
[----:B-1----:R-:W-:Y:S01]  /*2500*/  @!P2 IMAD.MOV.U32 R4, RZ, RZ, 0x10 ;  /* 0x00000010ff04a424 */ /* 0x002fe200078e00ff */
[----:B--2---:R-:W-:Y:S06]  /*2510*/  @!P0 BRA `(.L_x_40) ;  /* 0x0000004c004c8947 */ /* 0x004fec0003800000 */
.L_x_111:
[----:B------:R-:W-:Y:S01]  /*2520*/  ULEA UR4, UR6, UR37, 0x4 ;  /* 0x0000002506047291 */ /* 0x000fe2000f8e20ff */
[----:B------:R-:W-:Y:S01]  /*2530*/  SEL R3, R6, R3, !P2 ;  /* 0x0000000306037207 */ /* 0x000fe20005000000 */
[----:B------:R-:W-:Y:S01]  /*2540*/  UIADD3 UR5, UPT, UPT, UR5, 0x50, URZ ;  /* 0x0000005005057890 */ /* 0x000fe2000fffe0ff */
[----:B-1----:R-:W-:Y:S01]  /*2550*/  LEA R0, R11, UR37, 0x3 ;  /* 0x000000250b007c11 */ /* 0x002fe2000f8e18ff */
[----:B------:R-:W-:Y:S01]  /*2560*/  UIADD3 UR4, UPT, UPT, UR4, 0xe0, URZ ;  /* 0x000000e004047890 */ /* 0x000fe2000fffe0ff */
[----:B------:R-:W-:Y:S01]  /*2570*/  SHF.L.U32 R5, R10, 0x1f, RZ ;  /* 0x0000001f0a057819 */ /* 0x000fe200000006ff */
[----:B------:R1:W-:Y:S01]  /*2580*/  @!P2 SYNCS.ARRIVE.TRANS64.RED RZ, [R3+URZ], R4 ;  /* 0x0000000403ffa9a7 */ /* 0x0003e200080004ff */
[----:B------:R-:W-:Y:S01]  /*2590*/  UIADD3 UR6, UPT, UPT, UR6, 0x1, URZ ;  /* 0x0000000106067890 */ /* 0x000fe2000fffe0ff */
[----:B------:R-:W-:-:S03]  /*25a0*/  VIADD R8, R8, 0x1 ;  /* 0x0000000108087836 */ /* 0x000fc60000000000 */
[----:B------:R-:W-:Y:S02]  /*25b0*/  UISETP.NE.AND UP0, UPT, UR6, 0x2, UPT ;  /* 0x000000020600788c */ /* 0x000fe4000bf05270 */
[----:B------:R-:W-:Y:S06]  /*25c0*/  UGETNEXTWORKID.BROADCAST [UR4], [UR5] ;  /* 0x00000000040073ca */ /* 0x000fec0008000100 */
[----:B------:R-:W-:Y:S01]  /*25d0*/  USEL UR4, URZ, 0x1, UP0 ;  /* 0x00000001ff047887 */ /* 0x000fe20008000000 */
[----:B------:R-:W-:Y:S01]  /*25e0*/  ISETP.NE.AND P0, PT, R8, 0x2, PT ;  /* 0x000000020800780c */ /* 0x000fe20003f05270 */
[----:B------:R-:W-:Y:S01]  /*25f0*/  USEL UR6, UR6, URZ, UP0 ;  /* 0x000000ff06067287 */ /* 0x000fe20008000000 */
[----:B------:R-:W2:Y:S03]  /*2600*/  SYNCS.PHASECHK.TRANS64.TRYWAIT P1, [R0+URZ+0x50], R5 ;  /* 0x00005005000075a7 */ /* 0x000ea600080211ff */
[----:B------:R-:W-:Y:S01]  /*2610*/  LOP3.LUT R12, R12, UR4, RZ, 0x3c, !PT ;  /* 0x000000040c0c7c12 */ /* 0x000fe2000f8e3cff */
[----:B-12---:R-:W-:Y:S07]  /*2620*/  @!P1 BRA `(.L_x_41) ;  /* 0x0000004c00209947 */ /* 0x006fee0003800000 */
.L_x_112:
[C---:B------:R-:W-:Y:S01]  /*2630*/  LEA R4, R11.reuse, UR37, 0x4 ;  /* 0x000000250b047c11 */ /* 0x040fe2000f8e20ff */
[----:B-1----:R-:W-:Y:S01]  /*2640*/  VIADD R0, R0, 0x60 ;  /* 0x0000006000007836 */ /* 0x002fe20000000000 */
[----:B------:R-:W-:Y:S01]  /*2650*/  SEL R8, R8, RZ, P0 ;  /* 0x000000ff08087207 */ /* 0x000fe20000000000 */
[----:B------:R-:W-:-:S03]  /*2660*/  VIADD R11, R11, 0x1 ;  /* 0x000000010b0b7836 */ /* 0x000fc60000000000 */
[----:B------:R-:W1:Y:S01]  /*2670*/  LDS.128 R4, [R4+0xe0] ;  /* 0x0000e00004047984 */ /* 0x000e620000000c00 */
[----:B------:R-:W-:Y:S02]  /*2680*/  PRMT R0, RZ, 0x654, R0 ;  /* 0x00000654ff007816 */ /* 0x000fe40000000000 */
[C---:B------:R-:W-:Y:S01]  /*2690*/  ISETP.NE.AND P1, PT, R11.reuse, 0x2, PT ;  /* 0x000000020b00780c */ /* 0x040fe20003f25270 */
[----:B------:R-:W-:Y:S01]  /*26a0*/  @!PT LDS RZ, [RZ] ;  /* 0x00000000fffff984 */ /* 0x000fe20000000800 */
[----:B------:R-:W-:Y:S01]  /*26b0*/  @!PT LDS RZ, [RZ] ;  /* 0x00000000fffff984 */ /* 0x000fe20000000800 */
[----:B------:R-:W-:Y:S01]  /*26c0*/  @!PT LDS RZ, [RZ] ;  /* 0x00000000fffff984 */ /* 0x000fe20000000800 */
[----:B------:R-:W-:Y:S01]  /*26d0*/  @!PT LDS RZ, [RZ] ;  /* 0x00000000fffff984 */ /* 0x000fe20000000800 */
[----:B------:R2:W-:Y:S06]  /*26e0*/  MEMBAR.ALL.CTA ;  /* 0x0000000000007992 */ /* 0x0005ec0000008000 */
[----:B--2---:R-:W2:Y:S01]  /*26f0*/  FENCE.VIEW.ASYNC.S ;  /* 0x00000000000073c6 */ /* 0x004ea20000000000 */
[----:B------:R-:W-:Y:S01]  /*2700*/  SEL R11, R11, RZ, P1 ;  /* 0x000000ff0b0b7207 */ /* 0x000fe20000800000 */
[----:B--2---:R2:W-:Y:S01]  /*2710*/  SYNCS.ARRIVE.TRANS64.RED.A1T0 RZ, [R0+URZ], RZ ;  /* 0x000000ff00ff79a7 */ /* 0x0045e200081004ff */
[----:B-1----:R-:W-:-:S02]  /*2720*/  LOP3.LUT P3, RZ, R6, 0x1, RZ, 0xc0, !PT ;  /* 0x0000000106ff7812 */ /* 0x002fc4000786c0ff */
[----:B------:R-:W-:-:S04]  /*2730*/  SEL R5, RZ, 0x1, P1 ;  /* 0x00000001ff057807 */ /* 0x000fc80000800000 */
[----:B------:R-:W-:Y:S02]  /*2740*/  LOP3.LUT R10, R10, R5, RZ, 0x3c, !PT ;  /* 0x000000050a0a7212 */ /* 0x000fe400078e3cff */
[----:B--2---:R-:W-:-:S04]  /*2750*/  SEL R0, RZ, 0x1, P0 ;  /* 0x00000001ff007807 */ /* 0x004fc80000000000 */
[----:B------:R-:W-:Y:S01]  /*2760*/  LOP3.LUT R9, R9, R0, RZ, 0x3c, !PT ;  /* 0x0000000009097212 */ /* 0x000fe200078e3cff */
[----:B------:R-:W-:Y:S06]  /*2770*/  @P3 BRA `(.L_x_42) ;  /* 0xfffffffc002c3947 */ /* 0x000fec000383ffff */
[----:B------:R-:W-:Y:S01]  /*2780*/  ULEA UR5, UR6, UR37, 0x3 ;  /* 0x0000002506057291 */ /* 0x000fe2000f8e18ff */
[----:B------:R-:W-:-:S08]  /*2790*/  SHF.L.U32 R3, R12, 0x1f, RZ ;  /* 0x0000001f0c037819 */ /* 0x000fd000000006ff */
[----:B------:R-:W1:Y:S02]  /*27a0*/  SYNCS.PHASECHK.TRANS64 P0, [UR5+0x60], R3 ;  /* 0x00006003ff0075a7 */ /* 0x000e640008001005 */
[----:B-1----:R-:W-:Y:S05]  /*27b0*/  @P0 BRA `(.L_x_43) ;  /* 0x0000000000080947 */ /* 0x002fea0003800000 */
[----:B------:R-:W1:Y:S02]  /*27c0*/  SYNCS.PHASECHK.TRANS64.TRYWAIT P0, [UR5+0x60], R3 ;  /* 0x00006003ff0075a7 */ /* 0x000e640008001105 */
[----:B-1----:R-:W-:Y:S05]  /*27d0*/  @!P0 BRA `(.L_x_44) ;  /* 0x0000004800c88947 */ /* 0x002fea0003800000 */
.L_x_43:
[----:B------:R-:W-:-:S04]  /*27e0*/  UIADD3 UR4, UPT, UPT, UR6, 0x1, URZ ;  /* 0x0000000106047890 */ /* 0x000fc8000fffe0ff */
[----:B------:R-:W-:-:S04]  /*27f0*/  UISETP.NE.AND UP0, UPT, UR4, 0x2, UPT ;  /* 0x000000020400788c */ /* 0x000fc8000bf05270 */
[----:B------:R-:W-:Y:S02]  /*2800*/  USEL UR7, URZ, 0x1, UP0 ;  /* 0x00000001ff077887 */ /* 0x000fe40008000000 */
[----:B------:R-:W-:-:S04]  /*2810*/  USEL UR4, UR4, URZ, UP0 ;  /* 0x000000ff04047287 */ /* 0x000fc80008000000 */
[----:B------:R-:W-:Y:S01]  /*2820*/  ULEA UR4, UR4, UR37, 0x3 ;  /* 0x0000002504047291 */ /* 0x000fe2000f8e18ff */
[----:B-1----:R-:W-:-:S04]  /*2830*/  LOP3.LUT R3, R12, UR7, RZ, 0x3c, !PT ;  /* 0x000000070c037c12 */ /* 0x002fc8000f8e3cff */
[----:B------:R-:W-:-:S04]  /*2840*/  SHF.L.U32 R0, R3, 0x1f, RZ ;  /* 0x0000001f03007819 */ /* 0x000fc800000006ff */
[----:B------:R-:W1:Y:S02]  /*2850*/  SYNCS.PHASECHK.TRANS64 P0, [UR4+0x60], R0 ;  /* 0x00006000ff0075a7 */ /* 0x000e640008001004 */
[----:B-1----:R-:W-:Y:S05]  /*2860*/  @P0 EXIT ;  /* 0x000000000000094d */ /* 0x002fea0003800000 */
[----:B------:R-:W-:Y:S02]  /*2870*/  SHF.L.U32 R3, R3, 0x1f, RZ ;  /* 0x0000001f03037819 */ /* 0x000fe400000006ff */
[----:B------:R-:W-:-:S07]  /*2880*/  MOV R0, UR4 ;  /* 0x0000000400007c02 */ /* 0x000fce0008000f00 */
.L_x_45:
[----:B-1----:R1:W2:Y:S02]  /*2890*/  SYNCS.PHASECHK.TRANS64.TRYWAIT P0, [R0+URZ+0x60], R3 ;  /* 0x00006003000075a7 */ /* 0x0022a400080011ff */
[----:B--2---:R-:W-:Y:S05]  /*28a0*/  @!P0 NANOSLEEP.SYNCS 0x989680 ;  /* 0x009896800000895d */ /* 0x004fea0003900000 */
[----:B------:R-:W2:Y:S02]  /*28b0*/  @!P0 SYNCS.PHASECHK.TRANS64 P0, [R0+URZ+0x60], R3 ;  /* 0x00006003000085a7 */ /* 0x000ea400080010ff */
[----:B--2---:R-:W-:Y:S05]  /*28c0*/  @P0 EXIT ;  /* 0x000000000000094d */ /* 0x004fea0003800000 */
[----:B------:R-:W-:Y:S05]  /*28d0*/  BRA `(.L_x_45) ;  /* 0xfffffffc00ec7947 */ /* 0x000fea000383ffff */
.L_x_38:
[----:B------:R-:W-:-:S09]  /*28e0*/  UISETP.NE.AND UP1, UPT, UR8, URZ, UPT ;  /* 0x000000ff0800728c */ /* 0x000fd2000bf25270 */
[----:B------:R-:W-:Y:S05]  /*28f0*/  BRA.U UP1, `(.L_x_46) ;  /* 0x0000000d01cc7547 */ /* 0x000fea000b800000 */
[----:B------:R-:W-:Y:S01]  /*2900*/  UMOV UR4, 0x40 ;  /* 0x0000004000047882 */ /* 0x000fe20000000000 */
[----:B------:R-:W-:Y:S01]  /*2910*/  NOP ;  /* 0x0000000000007918 */ /* 0x000fe20000000000 */
[----:B------:R-:W-:Y:S01]  /*2920*/  ULEA UR4, UR37, UR4, 0x18 ;  /* 0x0000000425047291 */ /* 0x000fe2000f8ec0ff */
[----:B------:R-:W-:Y:S02]  /*2930*/  UMOV UR5, 0x400 ;  /* 0x0000040000057882 */ /* 0x000fe40000000000 */
[----:B------:R-:W-:-:S06]  /*2940*/  ULEA UR37, UR37, UR5, 0x18 ;  /* 0x0000000525257291 */ /* 0x000fcc000f8ec0ff */
[----:B------:R-:W1:Y:S02]  /*2950*/  LDS.U8 R0, [UR4+0x1c] ;  /* 0x00001c04ff007984 */ /* 0x000e640008000000 */
[----:B-1----:R-:W-:-:S13]  /*2960*/  ISETP.NE.AND P0, PT, R0, RZ, PT ;  /* 0x000000ff0000720c */ /* 0x002fda0003f05270 */
[----:B------:R-:W-:Y:S05]  /*2970*/  @P0 BRA `(.L_x_47) ;  /* 0x0000000000580947 */ /* 0x000fea0003800000 */
[----:B------:R-:W-:-:S13]  /*2980*/  ELECT P0, URZ, PT ;  /* 0x0000000000ff782f */ /* 0x000fda0003800000 */
[----:B------:R-:W-:Y:S05]  /*2990*/  @!P0 BRA `(.L_x_48) ;  /* 0x0000000000608947 */ /* 0x000fea0003800000 */
[----:B------:R-:W-:Y:S01]  /*29a0*/  UMOV UR5, 0x10 ;  /* 0x0000001000057882 */ /* 0x000fe20000000000 */
[----:B------:R-:W-:Y:S01]  /*29b0*/  HFMA2 R0, -RZ, RZ, 0, 5.9604644775390625e-08 ;  /* 0x00000001ff007431 */ /* 0x000fe200000001ff */
[----:B------:R-:W-:-:S03]  /*29c0*/  MOV R2, 0xffff ;  /* 0x0000ffff00027802 */ /* 0x000fc60000000f00 */
[----:B------:R-:W-:Y:S04]  /*29d0*/  DEPBAR.LE SB1, 0x36 ;  /* 0x00009d800000791a */ /* 0x000fe80000000000 */
[----:B------:R-:W1:Y:S02]  /*29e0*/  UTCATOMSWS.FIND_AND_SET.ALIGN UP0, UR5, UR5 ;  /* 0x00000005000575e3 */ /* 0x000e640008000800 */
[----:B-1----:R-:W-:Y:S01]  /*29f0*/  MOV R3, UR5 ;  /* 0x0000000500037c02 */ /* 0x002fe20008000f00 */
[----:B------:R-:W-:Y:S06]  /*2a00*/  BRA.U UP0, `(.L_x_49) ;  /* 0x0000000100187547 */ /* 0x000fec000b800000 */
.L_x_50:
[----:B------:R-:W-:Y:S05]  /*2a10*/  NANOSLEEP 0x64 ;  /* 0x000000640000795d */ /* 0x000fea0003800000 */
[----:B------:R-:W-:-:S05]  /*2a20*/  UMOV UR5, 0x10 ;  /* 0x0000001000057882 */ /* 0x000fca0000000000 */
[----:B------:R-:W-:Y:S04]  /*2a30*/  DEPBAR.LE SB1, 0x36 ;  /* 0x00009d800000791a */ /* 0x000fe80000000000 */
[----:B------:R-:W1:Y:S02]  /*2a40*/  UTCATOMSWS.FIND_AND_SET.ALIGN UP0, UR5, UR5 ;  /* 0x00000005000575e3 */ /* 0x000e640008000800 */
[----:B-1----:R-:W-:Y:S01]  /*2a50*/  MOV R3, UR5 ;  /* 0x0000000500037c02 */ /* 0x002fe20008000f00 */
[----:B------:R-:W-:Y:S05]  /*2a60*/  BRA.U !UP0, `(.L_x_50) ;  /* 0xfffffffd08e87547 */ /* 0x000fea000b83ffff */
.L_x_49:
[-C--:B------:R-:W-:Y:S02]  /*2a70*/  SHF.L.U32 R2, R2, R3.reuse, RZ ;  /* 0x0000000302027219 */ /* 0x080fe400000006ff */
[----:B------:R-:W-:Y:S01]  /*2a80*/  SHF.L.U32 R0, R0, R3, RZ ;  /* 0x0000000300007219 */ /* 0x000fe200000006ff */
[----:B------:R-:W-:Y:S02]  /*2a90*/  IMAD.SHL.U32 R3, R3, 0x20, RZ ;  /* 0x0000002003037824 */ /* 0x000fe400078e00ff */
[----:B------:R1:W-:Y:S04]  /*2aa0*/  ATOMS.OR RZ, [UR4+0x14], R2 ;  /* 0x00001402ffff798c */ /* 0x0003e8000b000004 */
[----:B------:R1:W-:Y:S04]  /*2ab0*/  ATOMS.OR RZ, [UR4+0x18], R0 ;  /* 0x00001800ffff798c */ /* 0x0003e8000b000004 */
[----:B------:R1:W-:Y:S01]  /*2ac0*/  STS [UR37+0x100], R3 ;  /* 0x00010003ff007988 */ /* 0x0003e20008000825 */
[----:B------:R-:W-:Y:S05]  /*2ad0*/  BRA `(.L_x_48) ;  /* 0x0000000000107947 */ /* 0x000fea0003800000 */
.L_x_47:
[----:B------:R-:W-:Y:S02]  /*2ae0*/  MOV R0, 0xffffffff ;  /* 0xffffffff00007802 */ /* 0x000fe40000000f00 */
[----:B------:R-:W-:-:S03]  /*2af0*/  MOV R2, 0x2b20 ;  /* 0x00002b2000027802 */ /* 0x000fc60000000f00 */
[----:B------:R1:W-:Y:S04]  /*2b00*/  STS [UR37+0x100], R0 ;  /* 0x00010000ff007988 */ /* 0x0003e80008000825 */
[----:B-1-3-5:R-:W-:Y:S05]  /*2b10*/  CALL.REL.NOINC `($__internal_1_$__cuda_sm10x_tcgen05_guardrail_trap_phase_invalid_during_alloc) ;  /* 0x0000004c00847944 */ /* 0x02afea0003c00000 */
.L_x_48:
[----:B------:R-:W-:Y:S05]  /*2b20*/  WARPSYNC.ALL ;  /* 0x0000000000007948 */ /* 0x000fea0003800000 */
[----:B------:R-:W2:Y:S01]  /*2b30*/  S2UR UR5, SR_CgaCtaId ;  /* 0x00000000000579c3 */ /* 0x000ea20000008800 */
[----:B------:R-:W-:Y:S01]  /*2b40*/  UMOV UR4, 0x400 ;  /* 0x0000040000047882 */ /* 0x000fe20000000000 */
[----:B------:R-:W-:-:S06]  /*2b50*/  NOP ;  /* 0x0000000000007918 */ /* 0x000fcc0000000000 */
[----:B------:R-:W-:Y:S06]  /*2b60*/  BAR.ARV 0x6, 0xa0 ;  /* 0x0182800000007b1d */ /* 0x000fec0000002000 */
[----:B------:R-:W4:Y:S01]  /*2b70*/  LDCU UR7, c[0x0][0x38c] ;  /* 0x00007180ff0777ac */ /* 0x000f220008000800 */
[----:B------:R-:W-:Y:S01]  /*2b80*/  IMAD.MOV.U32 R11, RZ, RZ, 0x1 ;  /* 0x00000001ff0b7424 */ /* 0x000fe200078e00ff */
[----:B------:R-:W-:Y:S01]  /*2b90*/  CS2R R8, SRZ ;  /* 0x0000000000087805 */ /* 0x000fe2000001ff00 */
[----:B------:R-:W-:Y:S01]  /*2ba0*/  IMAD.MOV.U32 R10, RZ, RZ, RZ ;  /* 0x000000ffff0a7224 */ /* 0x000fe200078e00ff */
[----:B------:R-:W3:Y:S01]  /*2bb0*/  LDCU UR6, c[0x0][0x38c] ;  /* 0x00007180ff0677ac */ /* 0x000ee20008000800 */
[----:B------:R-:W-:Y:S01]  /*2bc0*/  UMOV UR15, URZ ;  /* 0x000000ff000f7c82 */ /* 0x000fe20008000000 */
[----:B------:R-:W-:Y:S01]  /*2bd0*/  UMOV UR14, URZ ;  /* 0x000000ff000e7c82 */ /* 0x000fe20008000000 */
[----:B--2---:R-:W-:Y:S01]  /*2be0*/  ULEA UR5, UR5, UR4, 0x18 ;  /* 0x0000000405057291 */ /* 0x004fe2000f8ec0ff */
[----:B------:R-:W-:Y:S01]  /*2bf0*/  UMOV UR24, 0x0 ;  /* 0x0000000000187882 */ /* 0x000fe20000000000 */
[----:B------:R-:W-:-:S02]  /*2c00*/  UMOV UR25, 0x4200010 ;  /* 0x0420001000197882 */ /* 0x000fc40000000000 */
[----:B------:R-:W-:Y:S02]  /*2c10*/  UIADD3 UR10, UPT, UPT, UR5, 0x4400, URZ ;  /* 0x00004400050a7890 */ /* 0x000fe4000fffe0ff */
[----:B------:R-:W-:Y:S02]  /*2c20*/  UIADD3 UR11, UPT, UPT, UR5, 0x8400, URZ ;  /* 0x00008400050b7890 */ /* 0x000fe4000fffe0ff */
[----:B----4-:R-:W-:Y:S01]  /*2c30*/  UIADD3 UR7, UPT, UPT, UR7, 0x7f, URZ ;  /* 0x0000007f07077890 */ /* 0x010fe2000fffe0ff */
[----:B-1----:R-:W1:Y:S01]  /*2c40*/  LDS R0, [UR5+0x100] ;  /* 0x00010005ff007984 */ /* 0x002e620008000800 */
[----:B------:R-:W-:Y:S02]  /*2c50*/  USHF.R.U32.HI UR10, URZ, 0x4, UR10 ;  /* 0x00000004ff0a7899 */ /* 0x000fe4000801160a */
[----:B------:R-:W-:Y:S02]  /*2c60*/  USHF.R.S32.HI UR4, URZ, 0x1f, UR7 ;  /* 0x0000001fff047899 */ /* 0x000fe40008011407 */
[----:B------:R-:W-:-:S02]  /*2c70*/  USHF.R.U32.HI UR11, URZ, 0x4, UR11 ;  /* 0x00000004ff0b7899 */ /* 0x000fc4000801160b */
[----:B------:R-:W-:Y:S02]  /*2c80*/  ULEA.HI UR4, UR4, UR7, URZ, 0x7 ;  /* 0x0000000704047291 */ /* 0x000fe4000f8f38ff */
[----:B------:R-:W-:Y:S02]  /*2c90*/  ULOP3.LUT UR10, UR10, 0x3fff, URZ, 0xc0, !UPT ;  /* 0x00003fff0a0a7892 */ /* 0x000fe4000f8ec0ff */
[----:B------:R-:W-:Y:S02]  /*2ca0*/  USHF.R.S32.HI UR4, URZ, 0x7, UR4 ;  /* 0x00000007ff047899 */ /* 0x000fe40008011404 */
[----:B------:R-:W-:Y:S02]  /*2cb0*/  ULOP3.LUT UR11, UR11, 0x3fff, URZ, 0xc0, !UPT ;  /* 0x00003fff0b0b7892 */ /* 0x000fe4000f8ec0ff */
[----:B------:R-:W-:Y:S01]  /*2cc0*/  UISETP.LT.AND UP0, UPT, UR4, 0x1, UPT ;  /* 0x000000010400788c */ /* 0x000fe2000bf01270 */
[----:B------:R-:W-:Y:S01]  /*2cd0*/  UMOV UR22, 0x0 ;  /* 0x0000000000167882 */ /* 0x000fe20000000000 */
[----:B------:R-:W-:-:S02]  /*2ce0*/  UMOV UR23, 0x4200010 ;  /* 0x0420001000177882 */ /* 0x000fc40000000000 */
[----:B------:R-:W-:Y:S02]  /*2cf0*/  USEL UR9, UR4, 0x1, !UP0 ;  /* 0x0000000104097887 */ /* 0x000fe4000c000000 */
[----:B------:R-:W-:Y:S02]  /*2d00*/  ULOP3.LUT UR10, UR10, 0x10000, URZ, 0xfc, !UPT ;  /* 0x000100000a0a7892 */ /* 0x000fe4000f8efcff */
[----:B------:R-:W-:Y:S02]  /*2d10*/  ULOP3.LUT UR11, UR11, 0x10000, URZ, 0xfc, !UPT ;  /* 0x000100000b0b7892 */ /* 0x000fe4000f8efcff */
[----:B------:R-:W-:Y:S02]  /*2d20*/  UIADD3 UR9, UPT, UPT, -UR9, URZ, URZ ;  /* 0x000000ff09097290 */ /* 0x000fe4000fffe1ff */
[----:B---3--:R-:W-:Y:S01]  /*2d30*/  UISETP.GE.AND UP3, UPT, UR6, 0x1, UPT ;  /* 0x000000010600788c */ /* 0x008fe2000bf66270 */
[----:B------:R-:W-:Y:S01]  /*2d40*/  UMOV UR20, 0x0 ;  /* 0x0000000000147882 */ /* 0x000fe20000000000 */
[----:B------:R-:W-:Y:S01]  /*2d50*/  UMOV UR21, 0x4200010 ;  /* 0x0420001000157882 */ /* 0x000fe20000000000 */
[----:B------:R-:W-:Y:S01]  /*2d60*/  UMOV UR18, 0x0 ;  /* 0x0000000000127882 */ /* 0x000fe20000000000 */
[----:B------:R-:W-:Y:S01]  /*2d70*/  UMOV UR19, 0x4200010 ;  /* 0x0420001000137882 */ /* 0x000fe20000000000 */
[----:B-1----:R-:W-:-:S15]  /*2d80*/  R2UR UR16, R0 ;  /* 0x00000000001072ca */ /* 0x002fde00000e0000 */
.L_x_57:
[----:B------:R-:W-:Y:S02]  /*2d90*/  LEA R0, R10, UR5, 0x3 ;  /* 0x000000050a007c11 */ /* 0x000fe4000f8e18ff */
[----:B------:R-:W-:Y:S02]  /*2da0*/  SHF.L.U32 R5, R9, 0x1f, RZ ;  /* 0x0000001f09057819 */ /* 0x000fe400000006ff */
[----:B------:R-:W-:Y:S01]  /*2db0*/  PLOP3.LUT P0, PT, PT, PT, UP3, 0x80, 0x8 ;  /* 0x000000000008781c */ /* 0x000fe20003f0f038 */
[----:B------:R-:W-:Y:S01]  /*2dc0*/  VIADD R3, R0, 0x60 ;  /* 0x0000006000037836 */ /* 0x000fe20000000000 */
[----:B-1----:R-:W1:Y:S02]  /*2dd0*/  SYNCS.PHASECHK.TRANS64.TRYWAIT P1, [R0+URZ+0x50], R5 ;  /* 0x00005005000075a7 */ /* 0x002e6400080211ff */
[----:B-1-3--:R-:W-:Y:S09]  /*2de0*/  @!P1 BRA `(.L_x_51) ;  /* 0x00000044005c9947 */ /* 0x00aff20003800000 */
.L_x_114:
[----:B------:R-:W-:Y:S01]  /*2df0*/  LEA R4, R10, UR5, 0x4 ;  /* 0x000000050a047c11 */ /* 0x000fe2000f8e20ff */
[----:B------:R-:W-:Y:S01]  /*2e00*/  @UP3 ULEA UR6, UR14, UR5, 0x3 ;  /* 0x000000050e063291 */ /* 0x000fe2000f8e18ff */
[----:B------:R-:W-:Y:S01]  /*2e10*/  PLOP3.LUT P2, PT, PT, PT, PT, 0x80, 0x8 ;  /* 0x000000000008781c */ /* 0x000fe20003f4f070 */
[----:B------:R-:W-:Y:S01]  /*2e20*/  ULEA UR7, UR15, UR5, 0x3 ;  /* 0x000000050f077291 */ /* 0x000fe2000f8e18ff */
[----:B------:R-:W-:Y:S02]  /*2e30*/  PRMT R3, RZ, 0x654, R3 ;  /* 0x00000654ff037816 */ /* 0x000fe40000000003 */
[----:B-1----:R-:W1:Y:S01]  /*2e40*/  LDS.128 R4, [R4+0xe0] ;  /* 0x0000e00004047984 */ /* 0x002e620000000c00 */
[----:B------:R-:W-:Y:S02]  /*2e50*/  @P0 SHF.L.U32 R2, R8, 0x1f, RZ ;  /* 0x0000001f08020819 */ /* 0x000fe400000006ff */
[----:B------:R-:W-:Y:S01]  /*2e60*/  SHF.L.U32 R0, R11, 0x1f, RZ ;  /* 0x0000001f0b007819 */ /* 0x000fe200000006ff */
[----:B------:R-:W-:Y:S01]  /*2e70*/  @!PT LDS RZ, [RZ] ;  /* 0x00000000fffff984 */ /* 0x000fe20000000800 */
[----:B------:R-:W-:Y:S01]  /*2e80*/  @!PT LDS RZ, [RZ] ;  /* 0x00000000fffff984 */ /* 0x000fe20000000800 */
[----:B------:R-:W-:Y:S01]  /*2e90*/  @!PT LDS RZ, [RZ] ;  /* 0x00000000fffff984 */ /* 0x000fe20000000800 */
[----:B------:R-:W-:Y:S01]  /*2ea0*/  @!PT LDS RZ, [RZ] ;  /* 0x00000000fffff984 */ /* 0x000fe20000000800 */
[----:B------:R2:W-:Y:S06]  /*2eb0*/  MEMBAR.ALL.CTA ;  /* 0x0000000000007992 */ /* 0x0005ec0000008000 */
[----:B--2---:R-:W2:Y:S02]  /*2ec0*/  FENCE.VIEW.ASYNC.S ;  /* 0x00000000000073c6 */ /* 0x004ea40000000000 */
[----:B--2---:R2:W-:Y:S01]  /*2ed0*/  SYNCS.ARRIVE.TRANS64.RED.A1T0 RZ, [R3+URZ], RZ ;  /* 0x000000ff03ff79a7 */ /* 0x0045e200081004ff */
[----:B------:R2:W3:Y:S01]  /*2ee0*/  @P0 SYNCS.PHASECHK.TRANS64.TRYWAIT P2, [UR6], R2 ;  /* 0x00000002ff0005a7 */ /* 0x0004e20008041106 */
[----:B------:R-:W-:Y:S01]  /*2ef0*/  ULEA.HI UR6, UR15, UR15, URZ, 0x1 ;  /* 0x0000000f0f067291 */ /* 0x000fe2000f8f08ff */
[----:B-1----:R-:W-:-:S03]  /*2f00*/  LOP3.LUT P1, RZ, R6, 0x1, RZ, 0xc0, !PT ;  /* 0x0000000106ff7812 */ /* 0x002fc6000782c0ff */
[----:B------:R-:W-:Y:S02]  /*2f10*/  USHF.L.U32 UR8, UR6, 0x6, URZ ;  /* 0x0000000606087899 */ /* 0x000fe400080006ff */
[----:B------:R-:W-:Y:S02]  /*2f20*/  ULOP3.LUT UR6, UR6, 0xffe, URZ, 0xc0, !UPT ;  /* 0x00000ffe06067892 */ /* 0x000fe4000f8ec0ff */
[----:B------:R-:W-:Y:S02]  /*2f30*/  ULOP3.LUT UR8, UR8, 0xffffff80, URZ, 0xc0, !UPT ;  /* 0xffffff8008087892 */ /* 0x000fe4000f8ec0ff */
[----:B------:R-:W-:Y:S02]  /*2f40*/  UIADD3 UR6, UPT, UPT, -UR6, UR15, URZ ;  /* 0x0000000f06067290 */ /* 0x000fe4000fffe1ff */
[----:B------:R-:W-:Y:S01]  /*2f50*/  UIADD3 UR8, UPT, UPT, UR16, UR8, URZ ;  /* 0x0000000810087290 */ /* 0x000fe2000fffe0ff */
[----:B------:R-:W1:Y:S03]  /*2f60*/  SYNCS.PHASECHK.TRANS64.TRYWAIT P0, [UR7+0x90], R0 ;  /* 0x00009000ff0075a7 */ /* 0x000e660008001107 */
[----:B------:R-:W-:Y:S01]  /*2f70*/  ULEA UR8, UR6, UR8, 0x14 ;  /* 0x0000000806087291 */ /* 0x000fe2000f8ea0ff */
[----:B-123--:R-:W-:Y:S11]  /*2f80*/  @!P0 BRA `(.L_x_52) ;  /* 0x0000004400088947 */ /* 0x00eff60003800000 */
.L_x_116:
[----:B------:R-:W-:Y:S01]  /*2f90*/  IADD3 R10, PT, PT, R10, 0x1, RZ ;  /* 0x000000010a0a7810 */ /* 0x000fe20007ffe0ff */
[----:B------:R-:W-:Y:S06]  /*2fa0*/  BRA.U !UP3, `(.L_x_53) ;  /* 0x000000010bc07547 */ /* 0x000fec000b800000 */
[----:B------:R-:W-:Y:S01]  /*2fb0*/  UPLOP3.LUT UP4, UPT, UPT, UPT, UPT, 0x40, 0x4 ;  /* 0x000000000004789c */ /* 0x000fe20003f8e870 */
[----:B------:R-:W-:Y:S01]  /*2fc0*/  UMOV UR13, UR9 ;  /* 0x00000009000d7c82 */ /* 0x000fe20008000000 */
[----:B------:R-:W-:Y:S01]  /*2fd0*/  UMOV UR12, UR4 ;  /* 0x00000004000c7c82 */ /* 0x000fe20008000000 */
[----:B------:R-:W-:-:S08]  /*2fe0*/  UMOV UR17, UR14 ;  /* 0x0000000e00117c82 */ /* 0x000fd00008000000 */
.L_x_56:
[----:B------:R-:W-:Y:S02]  /*2ff0*/  UIADD3 UR13, UPT, UPT, UR13, 0x1, URZ ;  /* 0x000000010d0d7890 */ /* 0x000fe4000fffe0ff */
[----:B--2---:R-:W-:Y:S02]  /*3000*/  ULEA UR6, UR17, UR5, 0x3 ;  /* 0x0000000511067291 */ /* 0x004fe4000f8e18ff */
[----:B------:R-:W-:Y:S01]  /*3010*/  UISETP.NE.AND UP0, UPT, UR13, URZ, UPT ;  /* 0x000000ff0d00728c */ /* 0x000fe2000bf05270 */
[----:B---3--:R-:W-:Y:S10]  /*3020*/  @P2 BRA `(.L_x_54) ;  /* 0x00000000000c2947 */ /* 0x008ff40003800000 */
[----:B-1----:R-:W-:Y:S04]  /*3030*/  SHF.L.U32 R3, R8, 0x1f, RZ ;  /* 0x0000001f08037819 */ /* 0x002fe800000006ff */
[----:B------:R-:W1:Y:S02]  /*3040*/  SYNCS.PHASECHK.TRANS64.TRYWAIT P0, [UR6], R3 ;  /* 0x00000003ff0075a7 */ /* 0x000e640008001106 */
[----:B-1----:R-:W-:Y:S05]  /*3050*/  @!P0 BRA `(.L_x_55) ;  /* 0x0000004000ec8947 */ /* 0x002fea0003800000 */
.L_x_54:
[----:B------:R-:W-:Y:S01]  /*3060*/  UISETP.NE.AND UP1, UPT, UR12, 0x1, UPT ;  /* 0x000000010c00788c */ /* 0x000fe2000bf25270 */
[----:B------:R-:W-:Y:S01]  /*3070*/  PLOP3.LUT P2, PT, PT, PT, PT, 0x80, 0x8 ;  /* 0x000000000008781c */ /* 0x000fe20003f4f070 */
[----:B------:R-:W-:Y:S02]  /*3080*/  UIADD3 UR14, UPT, UPT, UR17, 0x1, URZ ;  /* 0x00000001110e7890 */ /* 0x000fe4000fffe0ff */
[----:B------:R-:W-:Y:S02]  /*3090*/  ULEA UR28, UR17, UR11, 0xa ;  /* 0x0000000b111c7291 */ /* 0x000fe4000f8e50ff */
[----:B------:R-:W-:Y:S01]  /*30a0*/  UISETP.NE.AND UP2, UPT, UR14, 0x2, UPT ;  /* 0x000000020e00788c */ /* 0x000fe2000bf45270 */
[----:B------:R-:W-:Y:S01]  /*30b0*/  PLOP3.LUT P0, PT, PT, PT, UP1, 0x80, 0x8 ;  /* 0x000000000008781c */ /* 0x000fe20003f0f018 */
[----:B------:R-:W-:Y:S02]  /*30c0*/  UIADD3 UR40, UPT, UPT, UR28, 0x2, URZ ;  /* 0x000000021c287890 */ /* 0x000fe4000fffe0ff */
[----:B------:R-:W-:Y:S02]  /*30d0*/  USEL UR27, URZ, 0x1, UP2 ;  /* 0x00000001ff1b7887 */ /* 0x000fe40009000000 */
[----:B------:R-:W-:Y:S02]  /*30e0*/  USEL UR14, UR14, URZ, UP2 ;  /* 0x000000ff0e0e7287 */ /* 0x000fe40009000000 */
[----:B------:R-:W-:Y:S02]  /*30f0*/  UIADD3 UR36, UPT, UPT, UR28, 0x4, URZ ;  /* 0x000000041c247890 */ /* 0x000fe4000fffe0ff */
[----:B------:R-:W-:Y:S01]  /*3100*/  @UP1 ULEA UR26, UR14, UR5, 0x3 ;  /* 0x000000050e1a1291 */ /* 0x000fe2000f8e18ff */
[----:B------:R-:W-:Y:S01]  /*3110*/  LOP3.LUT R8, R8, UR27, RZ, 0x3c, !PT ;  /* 0x0000001b08087c12 */ /* 0x000fe2000f8e3cff */
[----:B------:R-:W-:Y:S02]  /*3120*/  UIADD3 UR32, UPT, UPT, UR28, 0x6, URZ ;  /* 0x000000061c207890 */ /* 0x000fe4000fffe0ff */
[----:B------:R-:W-:Y:S01]  /*3130*/  UIADD3 UR6, UPT, UPT, UR6, 0x10, URZ ;  /* 0x0000001006067890 */ /* 0x000fe2000fffe0ff */
[----:B-1----:R-:W-:Y:S01]  /*3140*/  @P0 SHF.L.U32 R0, R8, 0x1f, RZ ;  /* 0x0000001f08000819 */ /* 0x002fe200000006ff */
[----:B------:R-:W-:Y:S01]  /*3150*/  UIADD3 UR12, UPT, UPT, UR12, -0x1, URZ ;  /* 0xffffffff0c0c7890 */ /* 0x000fe2000fffe0ff */
[----:B------:R-:W-:Y:S02]  /*3160*/  UMOV UR29, 0x40004040 ;  /* 0x40004040001d7882 */ /* 0x000fe40000000000 */
[----:B------:R2:W3:Y:S01]  /*3170*/  @P0 SYNCS.PHASECHK.TRANS64.TRYWAIT P2, [UR26], R0 ;  /* 0x00000000ff0005a7 */ /* 0x0004e2000804111a */
[----:B------:R-:W-:Y:S01]  /*3180*/  ULEA UR26, UR17, UR10, 0x9 ;  /* 0x0000000a111a7291 */ /* 0x000fe2000f8e48ff */
[----:B------:R-:W-:Y:S01]  /*3190*/  UMOV UR27, 0x40004040 ;  /* 0x40004040001b7882 */ /* 0x000fe20000000000 */
[----:B------:R-:W-:Y:S02]  /*31a0*/  UMOV UR41, 0x40004040 ;  /* 0x4000404000297882 */ /* 0x000fe40000000000 */
[----:B------:R-:W-:Y:S02]  /*31b0*/  UIADD3 UR38, UPT, UPT, UR26, 0x2, URZ ;  /* 0x000000021a267890 */ /* 0x000fe4000fffe0ff */
[----:B------:R-:W-:Y:S02]  /*31c0*/  UIADD3 UR34, UPT, UPT, UR26, 0x4, URZ ;  /* 0x000000041a227890 */ /* 0x000fe4000fffe0ff */
[----:B------:R-:W-:Y:S01]  /*31d0*/  UIADD3 UR30, UPT, UPT, UR26, 0x6, URZ ;  /* 0x000000061a1e7890 */ /* 0x000fe2000fffe0ff */
[----:B------:R2:W-:Y:S01]  /*31e0*/  UTCQMMA gdesc[UR26], gdesc[UR28], tmem[UR8], tmem[UR24], idesc[UR25], UP4 ;  /* 0x00ff181c1a0075ea */ /* 0x0005e2000a000308 */
[----:B------:R-:W-:Y:S01]  /*31f0*/  UPLOP3.LUT UP4, UPT, UPT, UPT, UPT, 0x80, 0x8 ;  /* 0x000000000008789c */ /* 0x000fe20003f8f070 */
[----:B------:R-:W-:Y:S01]  /*3200*/  UMOV UR39, 0x40004040 ;  /* 0x4000404000277882 */ /* 0x000fe20000000000 */
[----:B------:R-:W-:Y:S01]  /*3210*/  UMOV UR37, 0x40004040 ;  /* 0x4000404000257882 */ /* 0x000fe20000000000 */
[----:B------:R2:W-:Y:S01]  /*3220*/  UTCQMMA gdesc[UR38], gdesc[UR40], tmem[UR8], tmem[UR22], idesc[UR23], UPT ;  /* 0x00ff1628260075ea */ /* 0x0005e2000b800308 */
[----:B------:R-:W-:Y:S01]  /*3230*/  UMOV UR35, 0x40004040 ;  /* 0x4000404000237882 */ /* 0x000fe20000000000 */
[----:B------:R-:W-:Y:S01]  /*3240*/  UMOV UR33, 0x40004040 ;  /* 0x4000404000217882 */ /* 0x000fe20000000000 */
[----:B------:R-:W-:Y:S01]  /*3250*/  UMOV UR31, 0x40004040 ;  /* 0x40004040001f7882 */ /* 0x000fe20000000000 */
[----:B------:R2:W-:Y:S01]  /*3260*/  UTCQMMA gdesc[UR34], gdesc[UR36], tmem[UR8], tmem[UR20], idesc[UR21], UPT ;  /* 0x00ff1424220075ea */ /* 0x0005e2000b800308 */
[----:B------:R2:W-:Y:S01]  /*3270*/  UTCQMMA gdesc[UR30], gdesc[UR32], tmem[UR8], tmem[UR18], idesc[UR19], UPT ;  /* 0x00ff12201e0075ea */ /* 0x0005e2000b800308 */
[----:B------:R2:W-:Y:S01]  /*3280*/  UTCBAR [UR6], URZ ;  /* 0x000000ff060073e9 */ /* 0x0005e200080000ff */
[----:B------:R-:W-:Y:S01]  /*3290*/  UMOV UR17, UR14 ;  /* 0x0000000e00117c82 */ /* 0x000fe20008000000 */
[----:B------:R-:W-:Y:S05]  /*32a0*/  BRA.U UP0, `(.L_x_56) ;  /* 0xfffffffd00507547 */ /* 0x000fea000b83ffff */
.L_x_53:
[----:B------:R-:W-:Y:S01]  /*32b0*/  UIADD3 UR15, UPT, UPT, UR15, 0x1, URZ ;  /* 0x000000010f0f7890 */ /* 0x000fe2000fffe0ff */
[C---:B------:R-:W-:Y:S01]  /*32c0*/  ISETP.NE.AND P0, PT, R10.reuse, 0x2, PT ;  /* 0x000000020a00780c */ /* 0x040fe20003f05270 */
[----:B------:R-:W-:Y:S02]  /*32d0*/  UIADD3 UR7, UPT, UPT, UR7, 0x70, URZ ;  /* 0x0000007007077890 */ /* 0x000fe4000fffe0ff */
[----:B------:R-:W-:Y:S01]  /*32e0*/  UISETP.NE.AND UP0, UPT, UR15, 0x4, UPT ;  /* 0x000000040f00788c */ /* 0x000fe2000bf05270 */
[----:B-12---:R-:W-:Y:S02]  /*32f0*/  SEL R0, RZ, 0x1, P0 ;  /* 0x00000001ff007807 */ /* 0x006fe40000000000 */
[----:B------:R-:W-:Y:S01]  /*3300*/  SEL R10, R10, RZ, P0 ;  /* 0x000000ff0a0a7207 */ /* 0x000fe20000000000 */
[----:B------:R-:W-:Y:S01]  /*3310*/  USEL UR6, URZ, 0x1, UP0 ;  /* 0x00000001ff067887 */ /* 0x000fe20008000000 */
[----:B------:R-:W-:Y:S01]  /*3320*/  LOP3.LUT R9, R9, R0, RZ, 0x3c, !PT ;  /* 0x0000000009097212 */ /* 0x000fe200078e3cff */
[----:B------:R-:W-:Y:S01]  /*3330*/  USEL UR15, UR15, URZ, UP0 ;  /* 0x000000ff0f0f7287 */ /* 0x000fe20008000000 */
[----:B------:R1:W-:Y:S03]  /*3340*/  UTCBAR [UR7], URZ ;  /* 0x000000ff070073e9 */ /* 0x0003e600080000ff */
[----:B------:R-:W-:Y:S01]  /*3350*/  LOP3.LUT R11, R11, UR6, RZ, 0x3c, !PT ;  /* 0x000000060b0b7c12 */ /* 0x000fe2000f8e3cff */
[----:B------:R-:W-:Y:S07]  /*3360*/  @P1 BRA `(.L_x_57) ;  /* 0xfffffff800881947 */ /* 0x000fee000383ffff */
[----:B------:R-:W2:Y:S01]  /*3370*/  S2UR UR4, SR_CgaCtaId ;  /* 0x00000000000479c3 */ /* 0x000ea20000008800 */
[----:B------:R-:W-:Y:S01]  /*3380*/  ELECT P0, URZ, PT ;  /* 0x0000000000ff782f */ /* 0x000fe20003800000 */
[----:B------:R-:W-:Y:S01]  /*3390*/  IMAD.MOV.U32 R0, RZ, RZ, 0x1 ;  /* 0x00000001ff007424 */ /* 0x000fe200078e00ff */
[----:B------:R-:W-:Y:S01]  /*33a0*/  UIADD3 UR5, UPT, UPT, UR5, 0x90, URZ ;  /* 0x0000009005057890 */ /* 0x000fe2000fffe0ff */
[----:B------:R-:W-:Y:S01]  /*33b0*/  SHF.L.U32 R3, R11, 0x1f, RZ ;  /* 0x0000001f0b037819 */ /* 0x000fe200000006ff */
[----:B------:R-:W-:-:S03]  /*33c0*/  UMOV UR6, 0x40 ;  /* 0x0000004000067882 */ /* 0x000fc60000000000 */
[----:B------:R-:W-:Y:S01]  /*33d0*/  UVIRTCOUNT.DEALLOC.SMPOOL 0x80 ;  /* 0x000000800000784c */ /* 0x000fe20000000000 */
[----:B--2---:R-:W-:Y:S02]  /*33e0*/  ULEA UR4, UR4, UR6, 0x18 ;  /* 0x0000000604047291 */ /* 0x004fe4000f8ec0ff */
[----:B------:R-:W-:-:S07]  /*33f0*/  ULEA UR6, UR15, UR5, 0x3 ;  /* 0x000000050f067291 */ /* 0x000fce000f8e18ff */
[----:B------:R2:W-:Y:S02]  /*3400*/  @P0 STS.U8 [UR4+0x1c], R0 ;  /* 0x00001c00ff000988 */ /* 0x0005e40008000004 */
[----:B------:R-:W4:Y:S02]  /*3410*/  SYNCS.PHASECHK.TRANS64.TRYWAIT P0, [UR6], R3 ;  /* 0x00000003ff0075a7 */ /* 0x000f240008001106 */
[----:B--2-4-:R-:W-:Y:S05]  /*3420*/  @!P0 BRA `(.L_x_58) ;  /* 0x0000004000108947 */ /* 0x014fea0003800000 */
.L_x_119:
[----:B-1----:R-:W-:-:S04]  /*3430*/  UIADD3 UR7, UPT, UPT, UR15, 0x1, URZ ;  /* 0x000000010f077890 */ /* 0x002fc8000fffe0ff */
[----:B------:R-:W-:-:S04]  /*3440*/  UISETP.NE.AND UP0, UPT, UR7, 0x4, UPT ;  /* 0x000000040700788c */ /* 0x000fc8000bf05270 */
[----:B------:R-:W-:Y:S02]  /*3450*/  USEL UR8, URZ, 0x1, UP0 ;  /* 0x00000001ff087887 */ /* 0x000fe40008000000 */
[----:B------:R-:W-:-:S04]  /*3460*/  USEL UR7, UR7, URZ, UP0 ;  /* 0x000000ff07077287 */ /* 0x000fc80008000000 */
[----:B------:R-:W-:Y:S01]  /*3470*/  ULEA UR6, UR7, UR5, 0x3 ;  /* 0x0000000507067291 */ /* 0x000fe2000f8e18ff */
[----:B------:R-:W-:-:S04]  /*3480*/  LOP3.LUT R2, R11, UR8, RZ, 0x3c, !PT ;  /* 0x000000080b027c12 */ /* 0x000fc8000f8e3cff */
[----:B--2---:R-:W-:-:S04]  /*3490*/  SHF.L.U32 R3, R2, 0x1f, RZ ;  /* 0x0000001f02037819 */ /* 0x004fc800000006ff */
[----:B------:R-:W1:Y:S02]  /*34a0*/  SYNCS.PHASECHK.TRANS64.TRYWAIT P0, [UR6], R3 ;  /* 0x00000003ff0075a7 */ /* 0x000e640008001106 */
[----:B-1----:R-:W-:Y:S05]  /*34b0*/  @!P0 BRA `(.L_x_59) ;  /* 0x0000004000048947 */ /* 0x002fea0003800000 */
.L_x_121:
[----:B------:R-:W-:-:S04]  /*34c0*/  UIADD3 UR7, UPT, UPT, UR7, 0x1, URZ ;  /* 0x0000000107077890 */ /* 0x000fc8000fffe0ff */
[----:B------:R-:W-:-:S04]  /*34d0*/  UISETP.NE.AND UP0, UPT, UR7, 0x4, UPT ;  /* 0x000000040700788c */ /* 0x000fc8000bf05270 */
[----:B------:R-:W-:Y:S02]  /*34e0*/  USEL UR8, URZ, 0x1, UP0 ;  /* 0x00000001ff087887 */ /* 0x000fe40008000000 */
[----:B------:R-:W-:-:S04]  /*34f0*/  USEL UR7, UR7, URZ, UP0 ;  /* 0x000000ff07077287 */ /* 0x000fc80008000000 */
[----:B------:R-:W-:Y:S01]  /*3500*/  ULEA UR6, UR7, UR5, 0x3 ;  /* 0x0000000507067291 */ /* 0x000fe2000f8e18ff */
[----:B------:R-:W-:-:S04]  /*3510*/  LOP3.LUT R2, R2, UR8, RZ, 0x3c, !PT ;  /* 0x0000000802027c12 */ /* 0x000fc8000f8e3cff */
[----:B-1----:R-:W-:-:S04]  /*3520*/  SHF.L.U32 R3, R2, 0x1f, RZ ;  /* 0x0000001f02037819 */ /* 0x002fc800000006ff */
[----:B------:R-:W1:Y:S02]  /*3530*/  SYNCS.PHASECHK.TRANS64.TRYWAIT P0, [UR6], R3 ;  /* 0x00000003ff0075a7 */ /* 0x000e640008001106 */
[----:B-1----:R-:W-:Y:S05]  /*3540*/  @!P0 BRA `(.L_x_60) ;  /* 0x0000003c00f88947 */ /* 0x002fea0003800000 */
.L_x_123:
[----:B------:R-:W-:-:S04]  /*3550*/  UIADD3 UR7, UPT, UPT, UR7, 0x1, URZ ;  /* 0x0000000107077890 */ /* 0x000fc8000fffe0ff */
[----:B------:R-:W-:-:S04]  /*3560*/  UISETP.NE.AND UP0, UPT, UR7, 0x4, UPT ;  /* 0x000000040700788c */ /* 0x000fc8000bf05270 */
[----:B------:R-:W-:Y:S02]  /*3570*/  USEL UR6, URZ, 0x1, UP0 ;  /* 0x00000001ff067887 */ /* 0x000fe40008000000 */
[----:B------:R-:W-:-:S04]  /*3580*/  USEL UR7, UR7, URZ, UP0 ;  /* 0x000000ff07077287 */ /* 0x000fc80008000000 */
[----:B------:R-:W-:Y:S01]  /*3590*/  ULEA UR7, UR7, UR5, 0x3 ;  /* 0x0000000507077291 */ /* 0x000fe2000f8e18ff */
[----:B-1----:R-:W-:-:S04]  /*35a0*/  LOP3.LUT R3, R2, UR6, RZ, 0x3c, !PT ;  /* 0x0000000602037c12 */ /* 0x002fc8000f8e3cff */
[----:B------:R-:W-:-:S04]  /*35b0*/  SHF.L.U32 R3, R3, 0x1f, RZ ;  /* 0x0000001f03037819 */ /* 0x000fc800000006ff */
[----:B------:R-:W1:Y:S02]  /*35c0*/  SYNCS.PHASECHK.TRANS64.TRYWAIT P0, [UR7], R3 ;  /* 0x00000003ff0075a7 */ /* 0x000e640008001107 */
[----:B-1----:R-:W-:Y:S05]  /*35d0*/  @!P0 BRA `(.L_x_61) ;  /* 0x0000003c00ec8947 */ /* 0x002fea0003800000 */
.L_x_125:
[----:B------:R-:W-:Y:S01]  /*35e0*/  NOP ;  /* 0x0000000000007918 */ /* 0x000fe20000000000 */
[----:B-1----:R-:W1:Y:S01]  /*35f0*/  LDS R0, [UR4+0x14] ;  /* 0x00001404ff007984 */ /* 0x002e620008000800 */
[----:B------:R-:W-:Y:S01]  /*3600*/  ULOP3.LUT UR6, UR16, 0xffff, URZ, 0xc0, !UPT ;  /* 0x0000ffff10067892 */ /* 0x000fe2000f8ec0ff */
[----:B------:R-:W-:Y:S01]  /*3610*/  UMOV UR8, 0xffff ;  /* 0x0000ffff00087882 */ /* 0x000fe20000000000 */
[----:B------:R-:W-:Y:S02]  /*3620*/  UMOV UR5, 0x1 ;  /* 0x0000000100057882 */ /* 0x000fe40000000000 */
[----:B------:R-:W-:-:S04]  /*3630*/  USHF.R.U32.HI UR6, URZ, 0x5, UR6 ;  /* 0x00000005ff067899 */ /* 0x000fc80008011606 */
[----:B------:R-:W-:Y:S02]  /*3640*/  USHF.L.U32 UR8, UR8, UR6, URZ ;  /* 0x0000000608087299 */ /* 0x000fe400080006ff */
[----:B------:R-:W-:-:S04]  /*3650*/  USHF.L.U32 UR5, UR5, UR6, URZ ;  /* 0x0000000605057299 */ /* 0x000fc800080006ff */
[----:B-1----:R-:W-:-:S04]  /*3660*/  LOP3.LUT R0, R0, UR8, RZ, 0xc0, !PT ;  /* 0x0000000800007c12 */ /* 0x002fc8000f8ec0ff */
[----:B------:R-:W-:-:S13]  /*3670*/  ISETP.NE.AND P0, PT, R0, UR8, PT ;  /* 0x0000000800007c0c */ /* 0x000fda000bf05270 */
[----:B------:R-:W-:Y:S05]  /*3680*/  @P0 BRA `(.L_x_62) ;  /* 0x0000000000580947 */ /* 0x000fea0003800000 */
[----:B------:R-:W1:Y:S02]  /*3690*/  LDS R0, [UR4+0x18] ;  /* 0x00001804ff007984 */ /* 0x000e640008000800 */
[----:B-1----:R-:W-:-:S04]  /*36a0*/  LOP3.LUT R0, R0, UR5, RZ, 0xc0, !PT ;  /* 0x0000000500007c12 */ /* 0x002fc8000f8ec0ff */
[----:B------:R-:W-:-:S13]  /*36b0*/  ISETP.NE.AND P0, PT, R0, UR5, PT ;  /* 0x0000000500007c0c */ /* 0x000fda000bf05270 */
[----:B------:R-:W-:Y:S05]  /*36c0*/  @P0 BRA `(.L_x_63) ;  /* 0x00000000003c0947 */ /* 0x000fea0003800000 */
[----:B------:R-:W1:Y:S01]  /*36d0*/  S2R R2, SR_LANEID ;  /* 0x0000000000027919 */ /* 0x000e620000000000 */
[----:B------:R-:W-:Y:S01]  /*36e0*/  ULOP3.LUT UR8, URZ, UR8, URZ, 0x33, !UPT ;  /* 0x00000008ff087292 */ /* 0x000fe2000f8e33ff */
[----:B------:R-:W-:Y:S01]  /*36f0*/  LOP3.LUT R4, RZ, UR5, RZ, 0x33, !PT ;  /* 0x00000005ff047c12 */ /* 0x000fe2000f8e33ff */
[----:B------:R-:W-:Y:S02]  /*3700*/  VOTEU.ANY UR7, UPT, PT ;  /* 0x0000000000077886 */ /* 0x000fe400038e0100 */
[----:B------:R-:W-:Y:S01]  /*3710*/  UFLO.U32 UR7, UR7 ;  /* 0x00000007000772bd */ /* 0x000fe200080e0000 */
[----:B------:R-:W2:Y:S01]  /*3720*/  REDUX UR5, R4 ;  /* 0x00000000040573c4 */ /* 0x000ea20000000000 */
[----:B------:R-:W-:-:S06]  /*3730*/  IMAD.U32 R0, RZ, RZ, UR8 ;  /* 0x00000008ff007e24 */ /* 0x000fcc000f8e00ff */
[----:B------:R4:W-:Y:S01]  /*3740*/  UTCATOMSWS.AND URZ, UR8 ;  /* 0x0000000800ff79e3 */ /* 0x0009e20008000000 */
[----:B------:R-:W3:Y:S01]  /*3750*/  REDUX UR6, R0 ;  /* 0x00000000000673c4 */ /* 0x000ee20000000000 */
[----:B-1----:R-:W-:Y:S01]  /*3760*/  ISETP.EQ.U32.AND P0, PT, R2, UR7, PT ;  /* 0x0000000702007c0c */ /* 0x002fe2000bf02070 */
[----:B--2---:R-:W-:Y:S01]  /*3770*/  IMAD.U32 R2, RZ, RZ, UR5 ;  /* 0x00000005ff027e24 */ /* 0x004fe2000f8e00ff */
[----:B---3--:R-:W-:-:S11]  /*3780*/  MOV R3, UR6 ;  /* 0x0000000600037c02 */ /* 0x008fd60008000f00 */
[----:B------:R4:W-:Y:S04]  /*3790*/  @P0 ATOMS.AND RZ, [UR4+0x14], R3 ;  /* 0x00001403ffff098c */ /* 0x0009e8000a800004 */
[----:B------:R4:W-:Y:S01]  /*37a0*/  @P0 ATOMS.AND RZ, [UR4+0x18], R2 ;  /* 0x00001802ffff098c */ /* 0x0009e2000a800004 */
[----:B------:R-:W-:Y:S05]  /*37b0*/  BRA `(.L_x_64) ;  /* 0x0000000000147947 */ /* 0x000fea0003800000 */
.L_x_63:
[----:B------:R-:W-:Y:S02]  /*37c0*/  MOV R2, 0x37e0 ;  /* 0x000037e000027802 */ /* 0x000fe40000000f00 */
[----:B---3-5:R-:W-:Y:S05]  /*37d0*/  CALL.REL.NOINC `($__internal_0_$__cuda_sm10x_tcgen05_guardrail_trap_col_being_dealloced_not_returned_by_alloc) ;  /* 0x0000004000487944 */ /* 0x028fea0003c00000 */
[----:B------:R-:W-:Y:S05]  /*37e0*/  BRA `(.L_x_64) ;  /* 0x0000000000087947 */ /* 0x000fea0003800000 */
.L_x_62:
[----:B------:R-:W-:Y:S02]  /*37f0*/  MOV R2, 0x3810 ;  /* 0x0000381000027802 */ /* 0x000fe40000000f00 */
[----:B---3-5:R-:W-:Y:S05]  /*3800*/  CALL.REL.NOINC `($__internal_2_$__cuda_sm10x_tcgen05_guardrail_trap_unallocated_columns_being_dealloced) ;  /* 0x0000004000547944 */ /* 0x028fea0003c00000 */
.L_x_64:
[----:B------:R-:W-:Y:S01]  /*3810*/  NOP ;  /* 0x0000000000007918 */ /* 0x000fe20000000000 */
[----:B----4-:R-:W-:Y:S05]  /*3820*/  EXIT ;  /* 0x000000000000794d */ /* 0x010fea0003800000 */
.L_x_46:
[----:B------:R-:W-:-:S09]  /*3830*/  UISETP.NE.OR UP2, UPT, UR8, 0x3, !UP2 ;  /* 0x000000030800788c */ /* 0x000fd2000d745670 */
[----:B------:R-:W-:Y:S05]  /*3840*/  BRA.U UP2, `(.L_x_65) ;  /* 0x0000000d02407547 */ /* 0x000fea000b800000 */
[----:B------:R-:W1:Y:S01]  /*3850*/  LDC R0, c[0x0][0xb30] ;  /* 0x0002cc00ff007b82 */ /* 0x000e620000000800 */
[----:B------:R-:W2:Y:S01]  /*3860*/  LDCU.64 UR8, c[0x0][0x888] ;  /* 0x00011100ff0877ac */ /* 0x000ea20008000a00 */
[----:B------:R-:W-:Y:S02]  /*3870*/  HFMA2 R29, -RZ, RZ, 0, 0 ;  /* 0x00000000ff1d7431 */ /* 0x000fe400000001ff */
[----:B------:R-:W-:Y:S01]  /*3880*/  IMAD.MOV.U32 R31, RZ, RZ, 0x1 ;  /* 0x00000001ff1f7424 */ /* 0x000fe200078e00ff */
[----:B------:R-:W-:Y:S01]  /*3890*/  MOV R23, 0x1000 ;  /* 0x0000100000177802 */ /* 0x000fe20000000f00 */
[----:B------:R-:W4:Y:S01]  /*38a0*/  LDCU.64 UR4, c[0x0][0x890] ;  /* 0x00011200ff0477ac */ /* 0x000f220008000a00 */
[----:B------:R-:W-:Y:S01]  /*38b0*/  IMAD.MOV.U32 R30, RZ, RZ, RZ ;  /* 0x000000ffff1e7224 */ /* 0x000fe200078e00ff */
[----:B------:R-:W3:Y:S01]  /*38c0*/  LDC R19, c[0x0][0x370] ;  /* 0x0000dc00ff137b82 */ /* 0x000ee20000000800 */
[----:B------:R-:W-:Y:S01]  /*38d0*/  UMOV UR7, 0x400 ;  /* 0x0000040000077882 */ /* 0x000fe20000000000 */
[----:B------:R-:W-:-:S02]  /*38e0*/  UPLOP3.LUT UP1, UPT, UPT, UPT, UPT, 0x40, 0x4 ;  /* 0x000000000004789c */ /* 0x000fc40003f2e870 */
[----:B------:R-:W-:-:S04]  /*38f0*/  ULEA UR7, UR37, UR7, 0x18 ;  /* 0x0000000725077291 */ /* 0x000fc8000f8ec0ff */
[----:B------:R-:W3:Y:S01]  /*3900*/  LDC R2, c[0x0][0xb0c] ;  /* 0x0002c300ff027b82 */ /* 0x000ee20000000800 */
[----:B------:R-:W-:Y:S02]  /*3910*/  UIADD3 UR13, UPT, UPT, UR7, 0x28, URZ ;  /* 0x00000028070d7890 */ /* 0x000fe4000fffe0ff */
[----:B--2---:R-:W-:Y:S02]  /*3920*/  UISETP.NE.U32.AND UP2, UPT, UR8, URZ, UPT ;  /* 0x000000ff0800728c */ /* 0x004fe4000bf45070 */
[----:B------:R-:W-:Y:S02]  /*3930*/  UIADD3 UR17, UPT, UPT, UR7, 0x20, URZ ;  /* 0x0000002007117890 */ /* 0x000fe4000fffe0ff */
[----:B----4-:R-:W-:Y:S01]  /*3940*/  UISETP.NE.U32.AND UP3, UPT, UR4, URZ, UPT ;  /* 0x000000ff0400728c */ /* 0x010fe2000bf65070 */
[----:B------:R-:W2:Y:S01]  /*3950*/  LDC R18, c[0x0][0xb20] ;  /* 0x0002c800ff127b82 */ /* 0x000ea20000000800 */
[----:B-1----:R-:W-:Y:S01]  /*3960*/  ISETP.NE.AND P1, PT, R0, 0x1, PT ;  /* 0x000000010000780c */ /* 0x002fe20003f25270 */
[----:B------:R-:W-:-:S02]  /*3970*/  UISETP.NE.AND.EX UP2, UPT, UR9, URZ, UPT, UP2 ;  /* 0x000000ff0900728c */ /* 0x000fc4000bf45320 */
[----:B------:R-:W-:Y:S02]  /*3980*/  UPRMT UR13, UR37, 0x654, UR13 ;  /* 0x00000654250d7896 */ /* 0x000fe4000800000d */
[----:B------:R-:W-:Y:S02]  /*3990*/  UISETP.NE.AND.EX UP3, UPT, UR5, URZ, UPT, UP3 ;  /* 0x000000ff0500728c */ /* 0x000fe4000bf65330 */
[----:B------:R-:W1:Y:S08]  /*39a0*/  LDC.64 R32, c[0x0][0x348] ;  /* 0x0000d200ff207b82 */ /* 0x000e700000000a00 */
[----:B------:R-:W4:Y:S08]  /*39b0*/  LDC.64 R16, c[0x0][0xb10] ;  /* 0x0002c400ff107b82 */ /* 0x000f300000000a00 */
[----:B------:R-:W1:Y:S08]  /*39c0*/  LDC.64 R6, c[0x0][0xb18] ;  /* 0x0002c600ff067b82 */ /* 0x000e700000000a00 */
[----:B------:R-:W1:Y:S08]  /*39d0*/  LDC.64 R4, c[0x0][0xb28] ;  /* 0x0002ca00ff047b82 */ /* 0x000e700000000a00 */
[----:B--23--:R-:W1:Y:S02]  /*39e0*/  LDC R22, c[0x0][0x374] ;  /* 0x0000dd00ff167b82 */ /* 0x00ce640000000800 */
.L_x_74:
[C---:B------:R-:W-:Y:S02]  /*39f0*/  LEA R0, R30.reuse, UR7, 0x3 ;  /* 0x000000071e007c11 */ /* 0x040fe4000f8e18ff */
[----:B------:R-:W-:Y:S02]  /*3a00*/  SHF.L.U32 R3, R29, 0x1f, RZ ;  /* 0x0000001f1d037819 */ /* 0x000fe400000006ff */
[----:B------:R-:W-:Y:S02]  /*3a10*/  LEA R24, R30, UR7, 0x4 ;  /* 0x000000071e187c11 */ /* 0x000fe4000f8e20ff */
[----:B--2---:R-:W2:Y:S02]  /*3a20*/  SYNCS.PHASECHK.TRANS64.TRYWAIT P0, [R0+URZ+0x50], R3 ;  /* 0x00005003000075a7 */ /* 0x004ea400080011ff */
[----:B--2---:R-:W-:Y:S05]  /*3a30*/  @!P0 BRA `(.L_x_66) ;  /* 0x0000003800ec8947 */ /* 0x004fea0003800000 */
.L_x_126:
[----:B------:R-:W-:Y:S01]  /*3a40*/  ISETP.GE.AND P0, PT, R40, 0x1, PT ;  /* 0x000000012800780c */ /* 0x000fe20003f06270 */
[----:B------:R-:W3:Y:S01]  /*3a50*/  LDS.128 R24, [R24+0xe0] ;  /* 0x0000e00018187984 */ /* 0x000ee20000000c00 */
[----:B--2---:R-:W-:Y:S01]  /*3a60*/  VIADD R0, R0, 0x60 ;  /* 0x0000006000007836 */ /* 0x004fe20000000000 */
[----:B------:R-:W-:Y:S01]  /*3a70*/  @!PT LDS RZ, [RZ] ;  /* 0x00000000fffff984 */ /* 0x000fe20000000800 */
[----:B------:R-:W-:Y:S01]  /*3a80*/  @!PT LDS RZ, [RZ] ;  /* 0x00000000fffff984 */ /* 0x000fe20000000800 */
[----:B------:R-:W-:Y:S01]  /*3a90*/  @!PT LDS RZ, [RZ] ;  /* 0x00000000fffff984 */ /* 0x000fe20000000800 */
[----:B------:R-:W-:Y:S01]  /*3aa0*/  @!PT LDS RZ, [RZ] ;  /* 0x00000000fffff984 */ /* 0x000fe20000000800 */
[----:B------:R2:W-:Y:S06]  /*3ab0*/  MEMBAR.ALL.CTA ;  /* 0x0000000000007992 */ /* 0x0005ec0000008000 */
[----:B--2---:R-:W2:Y:S01]  /*3ac0*/  FENCE.VIEW.ASYNC.S ;  /* 0x00000000000073c6 */ /* 0x004ea20000000000 */
[----:B------:R-:W-:Y:S04]  /*3ad0*/  PRMT R0, RZ, 0x654, R0 ;  /* 0x00000654ff007816 */ /* 0x000fe80000000000 */
[----:B--2---:R2:W-:Y:S01]  /*3ae0*/  SYNCS.ARRIVE.TRANS64.RED.A1T0 RZ, [R0+URZ], RZ ;  /* 0x000000ff00ff79a7 */ /* 0x0045e200081004ff */
[----:B---3--:R-:W-:Y:S11]  /*3af0*/  LOP3.LUT P3, RZ, R26, 0x1, RZ, 0xc0, !PT ;  /* 0x000000011aff7812 */ /* 0x008ff6000786c0ff */
[----:B------:R-:W-:Y:S02]  /*3b00*/  @!UPT UIADD3 URZ, UPT, UPT, URZ, URZ, URZ ;  /* 0x000000fffffff290 */ /* 0x000fe4000fffe0ff */
[----:B------:R-:W-:Y:S02]  /*3b10*/  @P3 MOV R13, R24 ;  /* 0x00000018000d3202 */ /* 0x000fe40000000f00 */
[----:B------:R-:W-:Y:S01]  /*3b20*/  @P3 LOP3.LUT R8, R25, 0xffff, RZ, 0xc0, !PT ;  /* 0x0000ffff19083812 */ /* 0x000fe200078ec0ff */
[----:B--2---:R-:W-:Y:S06]  /*3b30*/  @!P0 BRA `(.L_x_67) ;  /* 0x0000000000a48947 */ /* 0x004fec0003800000 */
[----:B-1----:R-:W-:Y:S01]  /*3b40*/  IMAD.HI.U32 R35, R22, R7, RZ ;  /* 0x0000000716237227 */ /* 0x002fe200078e00ff */
[----:B------:R-:W-:Y:S02]  /*3b50*/  ISETP.NE.AND P0, PT, R6, 0x1, PT ;  /* 0x000000010600780c */ /* 0x000fe40003f05270 */
[----:B------:R-:W-:Y:S01]  /*3b60*/  ISETP.NE.AND P2, PT, R40, 0x1, PT ;  /* 0x000000012800780c */ /* 0x000fe20003f45270 */
[----:B----4-:R-:W-:Y:S01]  /*3b70*/  IMAD.HI.U32 R34, R19, R16, RZ ;  /* 0x0000001013227227 */ /* 0x010fe200078e00ff */
[----:B------:R-:W-:Y:S02]  /*3b80*/  SHF.R.U32.HI R35, RZ, R18, R35 ;  /* 0x00000012ff237219 */ /* 0x000fe40000011623 */
[----:B------:R-:W-:Y:S01]  /*3b90*/  ISETP.NE.AND P4, PT, R2, 0x1, PT ;  /* 0x000000010200780c */ /* 0x000fe20003f85270 */
[----:B------:R-:W-:Y:S01]  /*3ba0*/  IMAD.HI.U32 R36, R13, R16, RZ ;  /* 0x000000100d247227 */ /* 0x000fe200078e00ff */
[----:B------:R-:W-:Y:S02]  /*3bb0*/  SHF.R.U32.HI R34, RZ, R17, R34 ;  /* 0x00000011ff227219 */ /* 0x000fe40000011622 */
[----:B------:R-:W-:Y:S01]  /*3bc0*/  SEL R3, R22, R35, !P0 ;  /* 0x0000002316037207 */ /* 0x000fe20004000000 */
[C---:B------:R-:W-:Y:S01]  /*3bd0*/  IMAD.HI.U32 R35, R8.reuse, R7, RZ ;  /* 0x0000000708237227 */ /* 0x040fe200078e00ff */
[----:B------:R-:W-:Y:S02]  /*3be0*/  SEL R11, R19, R34, !P4 ;  /* 0x00000022130b7207 */ /* 0x000fe40006000000 */
[----:B------:R-:W-:Y:S01]  /*3bf0*/  SHF.R.U32.HI R36, RZ, R17, R36 ;  /* 0x00000011ff247219 */ /* 0x000fe20000011624 */
[----:B------:R-:W-:Y:S01]  /*3c00*/  IMAD.HI.U32 R38, R3, R4, RZ ;  /* 0x0000000403267227 */ /* 0x000fe200078e00ff */
[----:B------:R-:W-:Y:S03]  /*3c10*/  SHF.R.U32.HI R35, RZ, R18, R35 ;  /* 0x00000012ff237219 */ /* 0x000fe60000011623 */
[----:B------:R-:W-:Y:S01]  /*3c20*/  IMAD.HI.U32 R34, R11, R4, RZ ;  /* 0x000000040b227227 */ /* 0x000fe200078e00ff */
[----:B------:R-:W-:Y:S02]  /*3c30*/  @P2 SHF.R.U32.HI R3, RZ, R5, R38 ;  /* 0x00000005ff032219 */ /* 0x000fe40000011626 */
[----:B------:R-:W-:Y:S02]  /*3c40*/  SEL R9, R8, R35, !P0 ;  /* 0x0000002308097207 */ /* 0x000fe40004000000 */
[----:B------:R-:W-:Y:S01]  /*3c50*/  @P2 SHF.R.U32.HI R11, RZ, R5, R34 ;  /* 0x00000005ff0b2219 */ /* 0x000fe20000011622 */
[C---:B------:R-:W-:Y:S01]  /*3c60*/  IMAD R10, R40.reuse, R3, RZ ;  /* 0x00000003280a7224 */ /* 0x040fe200078e02ff */
[----:B------:R-:W-:Y:S01]  /*3c70*/  SEL R3, R13, R36, !P4 ;  /* 0x000000240d037207 */ /* 0x000fe20006000000 */
[C---:B------:R-:W-:Y:S03]  /*3c80*/  IMAD.HI.U32 R14, R9.reuse, R4, RZ ;  /* 0x00000004090e7227 */ /* 0x040fe600078e00ff */
[----:B------:R-:W-:Y:S01]  /*3c90*/  ISETP.GE.AND P0, PT, R9, R10, PT ;  /* 0x0000000a0900720c */ /* 0x000fe20003f06270 */
[C---:B------:R-:W-:Y:S01]  /*3ca0*/  IMAD R12, R40.reuse, R11, RZ ;  /* 0x0000000b280c7224 */ /* 0x040fe200078e02ff */
[-C--:B------:R-:W-:Y:S04]  /*3cb0*/  SHF.R.U32.HI R14, RZ, R5.reuse, R14 ;  /* 0x00000005ff0e7219 */ /* 0x080fe8000001160e */
[----:B------:R-:W-:Y:S02]  /*3cc0*/  ISETP.GE.OR P0, PT, R3, R12, P0 ;  /* 0x0000000c0300720c */ /* 0x000fe40000706670 */
[----:B------:R-:W-:Y:S05]  /*3cd0*/  SEL R15, R9, R14, !P2 ;  /* 0x0000000e090f7207 */ /* 0x000fea0005000000 */
[----:B------:R-:W-:Y:S04]  /*3ce0*/  IMAD.MOV R14, RZ, RZ, -R15 ;  /* 0x000000ffff0e7224 */ /* 0x000fe800078e0a0f */
[----:B------:R-:W-:Y:S02]  /*3cf0*/  IMAD R14, R40, R14, R9 ;  /* 0x0000000e280e7224 */ /* 0x000fe400078e0209 */
[C---:B------:R-:W-:Y:S05]  /*3d00*/  @!P0 IMAD.HI.U32 R10, R3.reuse, R4, RZ ;  /* 0x00000004030a8227 */ /* 0x040fea00078e00ff */
[----:B------:R-:W-:Y:S04]  /*3d10*/  @!P0 SHF.R.U32.HI R10, RZ, R5, R10 ;  /* 0x00000005ff0a8219 */ /* 0x000fe8000001160a */
[----:B------:R-:W-:Y:S01]  /*3d20*/  @!P0 SEL R0, R3, R10, !P2 ;  /* 0x0000000a03008207 */ /* 0x000fe20005000000 */
[----:B------:R-:W-:Y:S03]  /*3d30*/  IMAD.MOV R10, RZ, RZ, -R3 ;  /* 0x000000ffff0a7224 */ /* 0x000fe600078e0a03 */
[----:B------:R-:W-:Y:S01]  /*3d40*/  @!P0 IADD3 R15, PT, PT, R15, -R0, RZ ;  /* 0x800000000f0f8210 */ /* 0x000fe20007ffe0ff */
[----:B------:R-:W-:Y:S01]  /*3d50*/  @!P0 IMAD R0, R11, R14, R0 ;  /* 0x0000000e0b008224 */ /* 0x000fe200078e0200 */
[----:B------:R-:W-:Y:S01]  /*3d60*/  IADD3 R11, PT, PT, -R9, RZ, RZ ;  /* 0x000000ff090b7210 */ /* 0x000fe20007ffe1ff */
[----:B------:R-:W-:Y:S02]  /*3d70*/  IMAD R13, R2, R10, R13 ;  /* 0x0000000a020d7224 */ /* 0x000fe400078e020d */
[----:B------:R-:W-:Y:S02]  /*3d80*/  @!P0 IMAD R9, R15, R40, R3 ;  /* 0x000000280f098224 */ /* 0x000fe400078e0203 */
[----:B------:R-:W-:Y:S02]  /*3d90*/  @!P0 IMAD.MOV.U32 R3, RZ, RZ, R0 ;  /* 0x000000ffff038224 */ /* 0x000fe400078e0000 */
[----:B------:R-:W-:Y:S02]  /*3da0*/  IMAD R8, R6, R11, R8 ;  /* 0x0000000b06087224 */ /* 0x000fe400078e0208 */
[----:B------:R-:W-:Y:S02]  /*3db0*/  IMAD R13, R3, R2, R13 ;  /* 0x00000002030d7224 */ /* 0x000fe400078e020d */
[----:B------:R-:W-:Y:S02]  /*3dc0*/  IMAD R8, R9, R6, R8 ;  /* 0x0000000609087224 */ /* 0x000fe400078e0208 */
.L_x_67:
[----:B------:R-:W-:Y:S05]  /*3dd0*/  BRA.U UP1, `(.L_x_68) ;  /* 0x0000000101107547 */ /* 0x000fea000b800000 */
[----:B------:R-:W-:Y:S04]  /*3de0*/  MOV R0, UR6 ;  /* 0x0000000600007c02 */ /* 0x000fe80008000f00 */
[----:B------:R-:W-:Y:S04]  /*3df0*/  SHF.L.U32 R3, R0, 0x1f, RZ ;  /* 0x0000001f00037819 */ /* 0x000fe800000006ff */
[----:B------:R-:W2:Y:S02]  /*3e00*/  SYNCS.PHASECHK.TRANS64.TRYWAIT P0, [UR7+0x48], R3 ;  /* 0x00004803ff0075a7 */ /* 0x000ea40008001107 */
[----:B--2---:R-:W-:Y:S05]  /*3e10*/  @!P0 BRA `(.L_x_69) ;  /* 0x0000003800088947 */ /* 0x004fea0003800000 */
.L_x_68:
[----:B------:R-:W-:Y:S02]  /*3e20*/  R2UR UR19, R21 ;  /* 0x00000000151372ca */ /* 0x000fe400000e0000 */
[----:B------:R-:W-:Y:S02]  /*3e30*/  R2UR UR18, R20 ;  /* 0x00000000141272ca */ /* 0x000fe400000e0000 */
[----:B------:R-:W-:Y:S02]  /*3e40*/  ISETP.NE.U32.AND P2, PT, RZ, UR4, PT ;  /* 0x00000004ff007c0c */ /* 0x000fe4000bf45070 */
[----:B------:R-:W-:Y:S02]  /*3e50*/  SHF.L.U32 R12, R31, 0x1f, RZ ;  /* 0x0000001f1f0c7819 */ /* 0x000fe400000006ff */
[----:B------:R-:W-:Y:S05]  /*3e60*/  ISETP.NE.AND.EX P2, PT, RZ, UR5, PT, P2 ;  /* 0x00000005ff007c0c */ /* 0x000fea000bf45320 */
[----:B------:R-:W-:Y:S02]  /*3e70*/  USHF.L.U32 UR19, UR19, 0x6, URZ ;  /* 0x0000000613137899 */ /* 0x000fe400080006ff */
[----:B------:R-:W-:Y:S01]  /*3e80*/  USHF.L.U32 UR18, UR18, 0x7, URZ ;  /* 0x0000000712127899 */ /* 0x000fe200080006ff */
[----:B------:R-:W-:Y:S11]  /*3e90*/  BRA.U !UP3, `(.L_x_70) ;  /* 0x000000010b347547 */ /* 0x000ff6000b800000 */
[----:B------:R-:W-:Y:S01]  /*3ea0*/  UPLOP3.LUT UP0, UPT, UPT, UPT, UP2, 0x80, 0x8 ;  /* 0x000000000008789c */ /* 0x000fe20003f0f020 */
[----:B--2---:R-:W-:Y:S02]  /*3eb0*/  HFMA2 R0, -RZ, RZ, 0, 5.9604644775390625e-08 ;  /* 0x00000001ff007431 */ /* 0x004fe400000001ff */
[----:B------:R-:W-:Y:S03]  /*3ec0*/  IMAD.MOV.U32 R95, RZ, RZ, 0x1 ;  /* 0x00000001ff5f7424 */ /* 0x000fe600078e00ff */
[----:B------:R-:W-:Y:S05]  /*3ed0*/  PLOP3.LUT P0, PT, PT, PT, UP0, 0x80, 0x8 ;  /* 0x000000000008781c */ /* 0x000fea0003f0f008 */
[----:B------:R-:W2:Y:S01]  /*3ee0*/  @UP0 LDCU.64 UR10, c[0x0][0x888] ;  /* 0x00011100ff0a07ac */ /* 0x000ea20008000a00 */
[----:B------:R-:W-:Y:S07]  /*3ef0*/  @UP0 UIMAD UR8, UR36, UR4, URZ ;  /* 0x00000004240802a4 */ /* 0x000fee000f8e02ff */
[----:B------:R-:W-:Y:S01]  /*3f00*/  @!P0 PRMT R95, R0, 0x7610, R95 ;  /* 0x00007610005f8816 */ /* 0x000fe2000000005f */
[----:B--2---:R-:W-:Y:S03]  /*3f10*/  @UP0 UIMAD.WIDE UR10, UR8, 0x4, UR10 ;  /* 0x00000004080a08a5 */ /* 0x004fe6000f8e020a */
[----:B------:R-:W2:Y:S03]  /*3f20*/  @!UP0 LDCU UR8, c[0x0][0x880] ;  /* 0x00011000ff0887ac */ /* 0x000ea60008000800 */
[----:B------:R-:W-:Y:S01]  /*3f30*/  IMAD.U32 R10, RZ, RZ, UR10 ;  /* 0x0000000aff0a7e24 */ /* 0x000fe2000f8e00ff */
[----:B------:R-:W-:Y:S05]  /*3f40*/  MOV R11, UR11 ;  /* 0x0000000b000b7c02 */ /* 0x000fea0008000f00 */
[----:B-----5:R3:W5:Y:S02]  /*3f50*/  @P0 LDG.E R49, desc[UR46][R10.64] ;  /* 0x0000002e0a310981 */ /* 0x020764000c1e1900 */
[----:B--23--:R-:W-:Y:S07]  /*3f60*/  @!P0 IMAD.U32 R49, RZ, RZ, UR8 ;  /* 0x00000008ff318e24 */ /* 0x00cfee000f8e00ff */
.L_x_70:
[----:B-----5:R-:W-:Y:S01]  /*3f70*/  @!P2 FSETP.EQ.AND P0, PT, R49, RZ, PT ;  /* 0x000000ff3100a20b */ /* 0x020fe20003f02000 */
[----:B------:R-:W-:Y:S01]  /*3f80*/  @!UPT UIADD3 URZ, UPT, UPT, URZ, URZ, URZ ;  /* 0x000000fffffff290 */ /* 0x000fe2000fffe0ff */
[----:B------:R-:W-:Y:S11]  /*3f90*/  @!P2 BRA `(.L_x_71) ;  /* 0x000000000014a947 */ /* 0x000ff60003800000 */
[----:B------:R-:W-:Y:S02]  /*3fa0*/  LOP3.LUT P2, RZ, R95, 0xff, RZ, 0xc0, !PT ;  /* 0x000000ff5fff7812 */ /* 0x000fe4000784c0ff */
[----:B------:R-:W-:Y:S04]  /*3fb0*/  PLOP3.LUT P0, PT, PT, PT, UP0, 0x80, 0x8 ;  /* 0x000000000008781c */ /* 0x000fe80003f0f008 */
[----:B------:R-:W-:Y:S07]  /*3fc0*/  PLOP3.LUT P0, PT, P0, PT, PT, 0x8, 0x80 ;  /* 0x000000000080781c */ /* 0x000fee000070e170 */
[----:B------:R-:W-:Y:S11]  /*3fd0*/  @P2 FSETP.EQ.AND P0, PT, R49, RZ, PT ;  /* 0x000000ff3100220b */ /* 0x000ff60003f02000 */
[----:B------:R-:W-:Y:S02]  /*3fe0*/  @!UPT UIADD3 URZ, UPT, UPT, URZ, URZ, URZ ;  /* 0x000000fffffff290 */ /* 0x000fe4000fffe0ff */
.L_x_71:
[----:B------:R-:W3:Y:S01]  /*3ff0*/  SYNCS.PHASECHK.TRANS64.TRYWAIT P2, [UR7+0x30], R12 ;  /* 0x0000300cff0075a7 */ /* 0x000ee20008041107 */
[----:B------:R-:W-:Y:S04]  /*4000*/  ELECT P4, URZ, PT ;  /* 0x0000000000ff782f */ /* 0x000fe80003880000 */
[----:B------:R-:W-:Y:S11]  /*4010*/  PLOP3.LUT P4, PT, P0, P4, PT, 0xf2, 0x2f ;  /* 0x00000000002f781c */ /* 0x000ff60000789e72 */
[----:B------:R-:W-:Y:S02]  /*4020*/  @!UPT UIADD3 URZ, UPT, UPT, URZ, URZ, URZ ;  /* 0x000000fffffff290 */ /* 0x000fe4000fffe0ff */
[----:B-1----:R-:W-:Y:S05]  /*4030*/  @!P4 IADD3 R21, P0, PT, R32, 0x580, RZ ;  /* 0x000005802015c810 */ /* 0x002fea0007f1e0ff */
[----:B------:R-:W-:Y:S01]  /*4040*/  @!P4 IMAD.X R20, RZ, RZ, R33, P0 ;  /* 0x000000ffff14c224 */ /* 0x000fe200000e0621 */
[----:B---3--:R-:W-:Y:S07]  /*4050*/  @!P2 BRA `(.L_x_72) ;  /* 0x000000340090a947 */ /* 0x008fee0003800000 */
.L_x_129:
[----:B------:R-:W3:Y:S01]  /*4060*/  LDC.64 R14, c[0x0][0xb10] ;  /* 0x0002c400ff0e7b82 */ /* 0x000ee20000000a00 */
[----:B------:R-:W-:Y:S01]  /*4070*/  @!P4 R2UR UR8, R20 ;  /* 0x000000001408c2ca */ /* 0x000fe200000e0000 */
[----:B------:R-:W-:Y:S01]  /*4080*/  VOTEU.ALL UP1, P4 ;  /* 0x0000000000ff7886 */ /* 0x000fe20002020000 */
[----:B------:R-:W-:Y:S01]  /*4090*/  @!P4 R2UR UR9, R21 ;  /* 0x000000001509c2ca */ /* 0x000fe200000e0000 */
[----:B------:R-:W-:Y:S01]  /*40a0*/  UMOV UR10, 0x0 ;  /* 0x00000000000a7882 */ /* 0x000fe20000000000 */
[----:B------:R-:W-:Y:S03]  /*40b0*/  UMOV UR11, 0x10000000 ;  /* 0x10000000000b7882 */ /* 0x000fe60000000000 */
[----:B------:R-:W5:Y:S01]  /*40c0*/  LDC.64 R10, c[0x0][0xb18] ;  /* 0x0002c600ff0a7b82 */ /* 0x000f620000000a00 */
[----:B------:R-:W-:Y:S01]  /*40d0*/  @!UP1 UIADD3 UR16, UPT, UPT, UR7, 0x200, URZ ;  /* 0x0000020007109890 */ /* 0x000fe2000fffe0ff */
[----:B------:R-:W-:Y:S01]  /*40e0*/  @P3 SHF.R.U32.HI R28, RZ, 0x10, R25 ;  /* 0x00000010ff1c3819 */ /* 0x000fe20000011619 */
[----:B------:R-:W-:Y:S01]  /*40f0*/  VOTEU.ALL UP1, P4 ;  /* 0x0000000000ff7886 */ /* 0x000fe20002020000 */
[----:B------:R-:W-:Y:S01]  /*4100*/  UMOV UR20, UR36 ;  /* 0x0000002400147c82 */ /* 0x000fe20008000000 */
[----:B------:R-:W-:Y:S03]  /*4110*/  VIADD R30, R30, 0x1 ;  /* 0x000000011e1e7836 */ /* 0x000fe60000000000 */
[----:B--2---:R-:W2:Y:S01]  /*4120*/  @!P1 LDC R0, c[0x0][0xb20] ;  /* 0x0002c800ff009b82 */ /* 0x004ea20000000800 */
[----:B------:R-:W-:Y:S01]  /*4130*/  IMAD.U32 R21, RZ, RZ, UR8 ;  /* 0x00000008ff157e24 */ /* 0x000fe2000f8e00ff */
[----:B------:R-:W-:Y:S06]  /*4140*/  UPRMT UR8, UR37, 0x654, UR17 ;  /* 0x0000065425087896 */ /* 0x000fec0008000011 */
[----:B-1----:R-:W1:Y:S01]  /*4150*/  @!P1 LDC R3, c[0x0][0xb0c] ;  /* 0x0002c300ff039b82 */ /* 0x002e620000000800 */
[----:B------:R-:W-:Y:S01]  /*4160*/  IMAD.U32 R20, RZ, RZ, UR9 ;  /* 0x00000009ff147e24 */ /* 0x000fe2000f8e00ff */
[----:B------:R-:W-:Y:S04]  /*4170*/  @!P4 R2UR UR15, R21 ;  /* 0x00000000150fc2ca */ /* 0x000fe800000e0000 */
[----:B------:R-:W-:Y:S01]  /*4180*/  @!P4 R2UR UR14, R20 ;  /* 0x00000000140ec2ca */ /* 0x000fe200000e0000 */
[----:B------:R-:W-:Y:S11]  /*4190*/  @!P4 IMAD.MOV.U32 R20, RZ, RZ, 0x1000 ;  /* 0x00001000ff14c424 */ /* 0x000ff600078e00ff */
[----:B------:R-:W-:Y:S01]  /*41a0*/  @!UPT UIADD3 URZ, UPT, UPT, URZ, URZ, URZ ;  /* 0x000000fffffff290 */ /* 0x000fe2000fffe0ff */
[----:B------:R1:W-:Y:S01]  /*41b0*/  @!UP1 UTMALDG.3D [UR16], [UR14], desc[UR10] ;  /* 0x00000a100e0095b4 */ /* 0x0003e20008011000 */
[----:B------:R1:W-:Y:S02]  /*41c0*/  @!P4 SYNCS.ARRIVE.TRANS64.RED.A0TR RZ, [UR7+0x20], R20 ;  /* 0x00002014ffffc9a7 */ /* 0x0003e40008300407 */
[----:B-1----:R-:W-:Y:S01]  /*41d0*/  @!P1 ISETP.NE.AND P2, PT, R3, 0x1, PT ;  /* 0x000000010300980c */ /* 0x002fe20003f45270 */
[C---:B---3--:R-:W-:Y:S01]  /*41e0*/  @!P1 IMAD.HI.U32 R14, R13.reuse, R14, RZ ;  /* 0x0000000e0d0e9227 */ /* 0x048fe200078e00ff */
[----:B-----5:R-:W-:Y:S03]  /*41f0*/  @!P1 ISETP.NE.AND P0, PT, R10, 0x1, PT ;  /* 0x000000010a00980c */ /* 0x020fe60003f05270 */
[C---:B------:R-:W-:Y:S01]  /*4200*/  @!P1 IMAD.HI.U32 R11, R8.reuse, R11, RZ ;  /* 0x0000000b080b9227 */ /* 0x040fe200078e00ff */
[----:B------:R-:W-:Y:S04]  /*4210*/  @!P1 SHF.R.U32.HI R14, RZ, R15, R14 ;  /* 0x0000000fff0e9219 */ /* 0x000fe8000001160e */
[----:B--2---:R-:W-:Y:S01]  /*4220*/  @!P1 SHF.R.U32.HI R9, RZ, R0, R11 ;  /* 0x00000000ff099219 */ /* 0x004fe2000001160b */
[----:B------:R-:W-:Y:S01]  /*4230*/  SYNCS.ARRIVE.TRANS64.RED.A1T0 RZ, [UR8], RZ ;  /* 0x000000ffffff79a7 */ /* 0x000fe20008100408 */
[----:B------:R-:W-:Y:S02]  /*4240*/  @!P1 SEL R14, R13, R14, !P2 ;  /* 0x0000000e0d0e9207 */ /* 0x000fe40005000000 */
[----:B------:R-:W-:Y:S01]  /*4250*/  @!P1 SEL R9, R8, R9, !P0 ;  /* 0x0000000908099207 */ /* 0x000fe20004000000 */
[----:B------:R-:W1:Y:S04]  /*4260*/  SYNCS.PHASECHK.TRANS64.TRYWAIT P5, [UR7+0x38], R12 ;  /* 0x0000380cff0075a7 */ /* 0x000e6800080a1107 */
[----:B------:R-:W-:Y:S02]  /*4270*/  @!P1 IMAD.IADD R0, R9, 0x1, -R14 ;  /* 0x0000000109009824 */ /* 0x000fe400078e0a0e */
[----:B------:R-:W-:Y:S02]  /*4280*/  @!P1 IMAD.IADD R9, R14, 0x1, -R9 ;  /* 0x000000010e099824 */ /* 0x000fe400078e0a09 */
[----:B------:R-:W-:Y:S02]  /*4290*/  @!P1 IMAD R13, R0, R3, R13 ;  /* 0x00000003000d9224 */ /* 0x000fe400078e020d */
[----:B------:R-:W-:Y:S01]  /*42a0*/  @!P1 IMAD R8, R9, R10, R8 ;  /* 0x0000000a09089224 */ /* 0x000fe200078e0208 */
[----:B-1----:R-:W-:Y:S06]  /*42b0*/  @!P5 BRA `(.L_x_73) ;  /* 0x000000340010d947 */ /* 0x002fec0003800000 */
.L_x_131:
[----:B-1----:R-:W-:Y:S01]  /*42c0*/  @!P4 IADD3 R3, P0, PT, R32, 0x580, RZ ;  /* 0x000005802003c810 */ /* 0x002fe20007f1e0ff */
[----:B------:R-:W-:Y:S01]  /*42d0*/  VOTEU.ALL UP1, P4 ;  /* 0x0000000000ff7886 */ /* 0x000fe20002020000 */
[----:B------:R-:W-:Y:S01]  /*42e0*/  UMOV UR20, 0x0 ;  /* 0x0000000000147882 */ /* 0x000fe20000000000 */
[----:B------:R-:W-:Y:S01]  /*42f0*/  UMOV UR21, 0x10000000 ;  /* 0x1000000000157882 */ /* 0x000fe20000000000 */
[----:B------:R-:W-:Y:S01]  /*4300*/  @!P4 R2UR UR9, R3 ;  /* 0x000000000309c2ca */ /* 0x000fe200000e0000 */
[----:B------:R-:W-:Y:S01]  /*4310*/  @!P4 IMAD.X R0, RZ, RZ, R33, P0 ;  /* 0x000000ffff00c224 */ /* 0x000fe200000e0621 */
[----:B------:R-:W-:Y:S01]  /*4320*/  @!UP1 UIADD3 UR10, UPT, UPT, UR18, 0x40, URZ ;  /* 0x00000040120a9890 */ /* 0x000fe2000fffe0ff */
[----:B------:R-:W-:Y:S01]  /*4330*/  ISETP.NE.AND P0, PT, R30, 0x2, PT ;  /* 0x000000021e00780c */ /* 0x000fe20003f05270 */
[----:B------:R-:W-:Y:S01]  /*4340*/  UMOV UR11, UR19 ;  /* 0x00000013000b7c82 */ /* 0x000fe20008000000 */
[----:B------:R-:W-:Y:S01]  /*4350*/  UMOV UR12, UR36 ;  /* 0x00000024000c7c82 */ /* 0x000fe20008000000 */
[----:B------:R-:W-:Y:S01]  /*4360*/  @!P4 R2UR UR8, R0 ;  /* 0x000000000008c2ca */ /* 0x000fe200000e0000 */
[----:B------:R-:W-:Y:S01]  /*4370*/  IMAD.IADD R20, R8, 0x1, R94 ;  /* 0x0000000108147824 */ /* 0x000fe200078e025e */
[----:B------:R-:W-:Y:S01]  /*4380*/  @P3 R2UR UR36, R28 ;  /* 0x000000001c2432ca */ /* 0x000fe200000e0000 */
[----:B------:R-:W-:Y:S01]  /*4390*/  IMAD.IADD R21, R13, 0x1, R96 ;  /* 0x000000010d157824 */ /* 0x000fe200078e0260 */
[----:B------:R-:W-:Y:S02]  /*43a0*/  SEL R0, RZ, 0x1, P0 ;  /* 0x00000001ff007807 */ /* 0x000fe40000000000 */
[----:B------:R-:W-:Y:S01]  /*43b0*/  LOP3.LUT R31, R31, 0x1, RZ, 0x3c, !PT ;  /* 0x000000011f1f7812 */ /* 0x000fe200078e3cff */
[----:B------:R-:W-:Y:S01]  /*43c0*/  IMAD.U32 R10, RZ, RZ, UR9 ;  /* 0x00000009ff0a7e24 */ /* 0x000fe2000f8e00ff */
[----:B------:R-:W-:Y:S01]  /*43d0*/  @!UP1 UIADD3 UR9, UPT, UPT, UR7, 0x28, URZ ;  /* 0x0000002807099890 */ /* 0x000fe2000fffe0ff */
[----:B------:R-:W-:Y:S02]  /*43e0*/  LOP3.LUT R29, R29, R0, RZ, 0x3c, !PT ;  /* 0x000000001d1d7212 */ /* 0x000fe400078e3cff */
[----:B------:R-:W-:Y:S02]  /*43f0*/  SEL R30, R30, RZ, P0 ;  /* 0x000000ff1e1e7207 */ /* 0x000fe40000000000 */
[----:B------:R-:W-:Y:S01]  /*4400*/  IMAD.U32 R11, RZ, RZ, UR8 ;  /* 0x00000008ff0b7e24 */ /* 0x000fe2000f8e00ff */
[----:B------:R-:W-:Y:S01]  /*4410*/  @!P4 R2UR UR14, R10 ;  /* 0x000000000a0ec2ca */ /* 0x000fe200000e0000 */
[----:B------:R-:W-:Y:S01]  /*4420*/  @!UP1 UIADD3 UR8, UPT, UPT, UR7, 0x1200, URZ ;  /* 0x0000120007089890 */ /* 0x000fe2000fffe0ff */
[----:B------:R-:W-:Y:S02]  /*4430*/  VOTEU.ALL UP1, P4 ;  /* 0x0000000000ff7886 */ /* 0x000fe40002020000 */
[----:B------:R-:W-:Y:S11]  /*4440*/  @!P4 R2UR UR15, R11 ;  /* 0x000000000b0fc2ca */ /* 0x000ff600000e0000 */
[----:B------:R-:W-:Y:S02]  /*4450*/  @!UPT UIADD3 URZ, UPT, UPT, URZ, URZ, URZ ;  /* 0x000000fffffff290 */ /* 0x000fe4000fffe0ff */
[----:B------:R2:W-:Y:S01]  /*4460*/  @!UP1 UTMALDG.3D [UR8], [UR14], desc[UR20] ;  /* 0x000014080e0095b4 */ /* 0x0005e20008011000 */
[----:B------:R2:W-:Y:S01]  /*4470*/  @!P4 SYNCS.ARRIVE.TRANS64.RED.A0TR RZ, [UR7+0x28], R23 ;  /* 0x00002817ffffc9a7 */ /* 0x0005e20008300407 */
[----:B------:R-:W-:Y:S01]  /*4480*/  UPLOP3.LUT UP1, UPT, UPT, UPT, UPT, 0x80, 0x8 ;  /* 0x000000000008789c */ /* 0x000fe20003f2f070 */
[----:B------:R-:W-:Y:S01]  /*4490*/  SYNCS.ARRIVE.TRANS64.RED.A1T0 RZ, [UR13], RZ ;  /* 0x000000ffffff79a7 */ /* 0x000fe2000810040d */
[----:B------:R-:W-:Y:S09]  /*44a0*/  @P3 BRA `(.L_x_74) ;  /* 0xfffffff400503947 */ /* 0x000ff2000383ffff */
[----:B------:R-:W-:-:S04]  /*44b0*/  SHF.L.U32 R3, R31, 0x1f, RZ ;  /* 0x0000001f1f037819 */ /* 0x000fc800000006ff */
[----:B------:R-:W1:Y:S02]  /*44c0*/  SYNCS.PHASECHK.TRANS64.TRYWAIT P0, [UR7+0x30], R3 ;  /* 0x00003003ff0075a7 */ /* 0x000e640008001107 */
[----:B-1----:R-:W-:Y:S05]  /*44d0*/  @!P0 BRA `(.L_x_75) ;  /* 0x0000003000a08947 */ /* 0x002fea0003800000 */
.L_x_133:
[----:B-1----:R-:W-:-:S07]  /*44e0*/  MOV R0, UR7 ;  /* 0x0000000700007c02 */ /* 0x002fce0008000f00 */
.L_x_76:
[----:B-1----:R-:W-:-:S04]  /*44f0*/  SHF.L.U32 R3, R31, 0x1f, RZ ;  /* 0x0000001f1f037819 */ /* 0x002fc800000006ff */
[----:B------:R1:W3:Y:S03]  /*4500*/  SYNCS.PHASECHK.TRANS64.TRYWAIT P0, [R0+URZ+0x38], R3 ;  /* 0x00003803000075a7 */ /* 0x0002e600080011ff */
[----:B---3--:R-:W-:Y:S05]  /*4510*/  @!P0 NANOSLEEP.SYNCS 0x989680 ;  /* 0x009896800000895d */ /* 0x008fea0003900000 */
[----:B------:R-:W3:Y:S02]  /*4520*/  @!P0 SYNCS.PHASECHK.TRANS64 P0, [R0+URZ+0x38], R3 ;  /* 0x00003803000085a7 */ /* 0x000ee400080010ff */
[----:B--23--:R-:W-:Y:S05]  /*4530*/  @P0 EXIT ;  /* 0x000000000000094d */ /* 0x00cfea0003800000 */
[----:B------:R-:W-:Y:S05]  /*4540*/  BRA `(.L_x_76) ;  /* 0xfffffffc00e87947 */ /* 0x000fea000383ffff */
.L_x_65:
[----:B------:R-:W-:-:S06]  /*4550*/  UISETP.GE.AND UP1, UPT, UR8, 0x4, UPT ;  /* 0x000000040800788c */ /* 0x000fcc000bf26270 */
[----:B------:R-:W-:-:S13]  /*4560*/  PLOP3.LUT P0, PT, PT, PT, UP1, 0x80, 0x8 ;  /* 0x000000000008781c */ /* 0x000fda0003f0f018 */
[----:B------:R-:W-:Y:S05]  /*4570*/  @!P0 EXIT ;  /* 0x000000000000894d */ /* 0x000fea0003800000 */
[----:B------:R-:W-:Y:S01]  /*4580*/  BAR.SYNC.DEFER_BLOCKING 0x6, 0xa0 ;  /* 0x0182800000007b1d */ /* 0x000fe20000010000 */
[C---:B------:R-:W-:Y:S01]  /*4590*/  IMAD.SHL.U32 R7, R108.reuse, 0x40, RZ ;  /* 0x000000406c077824 */ /* 0x040fe200078e00ff */
[C---:B------:R-:W-:Y:S01]  /*45a0*/  LOP3.LUT R110, R108.reuse, 0x60, RZ, 0xc0, !PT ;  /* 0x000000606c6e7812 */ /* 0x040fe200078ec0ff */
[C---:B------:R-:W-:Y:S01]  /*45b0*/  IMAD.SHL.U32 R100, R108.reuse, 0x20, RZ ;  /* 0x000000206c647824 */ /* 0x040fe200078e00ff */
[----:B------:R-:W-:Y:S01]  /*45c0*/  CS2R R106, SRZ ;  /* 0x00000000006a7805 */ /* 0x000fe2000001ff00 */
[C---:B------:R-:W-:Y:S01]  /*45d0*/  IMAD.SHL.U32 R0, R108.reuse, 0x2, RZ ;  /* 0x000000026c007824 */ /* 0x040fe200078e00ff */
[----:B------:R-:W-:Y:S02]  /*45e0*/  UMOV UR49, 0x400 ;  /* 0x0000040000317882 */ /* 0x000fe40000000000 */
[----:B------:R-:W1:Y:S01]  /*45f0*/  LDC R99, c[0x0][0x370] ;  /* 0x0000dc00ff637b82 */ /* 0x000e620000000800 */
[----:B------:R-:W-:Y:S01]  /*4600*/  ULEA UR49, UR37, UR49, 0x18 ;  /* 0x0000003125317291 */ /* 0x000fe2000f8ec0ff */
[----:B------:R-:W-:Y:S01]  /*4610*/  LOP3.LUT R5, R7, 0x180, RZ, 0xc0, !PT ;  /* 0x0000018007057812 */ /* 0x000fe200078ec0ff */
[----:B------:R-:W-:Y:S01]  /*4620*/  IMAD.U32 R46, R108, 0x10000, RZ ;  /* 0x000100006c2e7824 */ /* 0x000fe200078e00ff */
[----:B------:R-:W-:Y:S01]  /*4630*/  LOP3.LUT R100, R100, 0xc00, RZ, 0xc0, !PT ;  /* 0x00000c0064647812 */ /* 0x000fe200078ec0ff */
[----:B------:R-:W-:Y:S01]  /*4640*/  UIADD3 UR4, UPT, UPT, UR49, 0x2200, URZ ;  /* 0x0000220031047890 */ /* 0x000fe2000fffe0ff */
[----:B------:R-:W-:Y:S01]  /*4650*/  LOP3.LUT R0, R5, 0x20, R0, 0xf8, !PT ;  /* 0x0000002005007812 */ /* 0x000fe200078ef800 */
[----:B------:R-:W-:Y:S01]  /*4660*/  IMAD.SHL.U32 R5, R108, 0x8, RZ ;  /* 0x000000086c057824 */ /* 0x000fe200078e00ff */
[----:B------:R-:W2:Y:S01]  /*4670*/  LDC R42, c[0x0][0xb0c] ;  /* 0x0002c300ff2a7b82 */ /* 0x000ea20000000800 */
[----:B------:R-:W-:Y:S01]  /*4680*/  LOP3.LUT R100, R100, 0x40, R7, 0xf8, !PT ;  /* 0x0000004064647812 */ /* 0x000fe200078ef807 */
[----:B------:R-:W-:Y:S01]  /*4690*/  IMAD.MOV.U32 R44, RZ, RZ, RZ ;  /* 0x000000ffff2c7224 */ /* 0x000fe200078e00ff */
[----:B------:R-:W-:Y:S01]  /*46a0*/  LOP3.LUT R46, R46, 0x600000, RZ, 0xc0, !PT ;  /* 0x006000002e2e7812 */ /* 0x000fe200078ec0ff */
[----:B------:R-:W-:Y:S01]  /*46b0*/  IMAD.MOV.U32 R112, RZ, RZ, RZ ;  /* 0x000000ffff707224 */ /* 0x000fe200078e00ff */
[----:B------:R-:W-:-:S02]  /*46c0*/  LOP3.LUT R108, R108, 0x2, RZ, 0xc0, !PT ;  /* 0x000000026c6c7812 */ /* 0x000fc400078ec0ff */
[----:B------:R-:W-:Y:S02]  /*46d0*/  CS2R R104, SRZ ;  /* 0x0000000000687805 */ /* 0x000fe4000001ff00 */
[----:B------:R-:W-:Y:S01]  /*46e0*/  LOP3.LUT R5, R0, 0x30, R5, 0x78, !PT ;  /* 0x0000003000057812 */ /* 0x000fe200078e7805 */
[----:B------:R-:W4:Y:S01]  /*46f0*/  LDC R97, c[0x0][0xb20] ;  /* 0x0002c800ff617b82 */ /* 0x000f220000000800 */
[----:B------:R-:W3:Y:S01]  /*4700*/  LDS R3, [UR49+0x100] ;  /* 0x00010031ff037984 */ /* 0x000ee20008000800 */
[----:B------:R-:W-:Y:S01]  /*4710*/  LOP3.LUT R100, R100, 0x200, R7, 0xf8, !PT ;  /* 0x0000020064647812 */ /* 0x000fe200078ef807 */
[----:B------:R-:W-:Y:S01]  /*4720*/  IMAD.MOV R102, RZ, RZ, -R108 ;  /* 0x000000ffff667224 */ /* 0x000fe200078e0a6c */
[----:B------:R-:W1:Y:S01]  /*4730*/  LDCU.64 UR52, c[0x0][0x348] ;  /* 0x00006900ff3477ac */ /* 0x000e620008000a00 */
[----:B------:R-:W-:Y:S01]  /*4740*/  IMAD.U32 R109, RZ, RZ, UR4 ;  /* 0x00000004ff6d7e24 */ /* 0x000fe2000f8e00ff */
[----:B------:R-:W-:Y:S02]  /*4750*/  LOP3.LUT R100, R100, R5, RZ, 0xfc, !PT ;  /* 0x0000000564647212 */ /* 0x000fe400078efcff */
[----:B------:R-:W1:Y:S01]  /*4760*/  LDC R41, c[0x0][0xb30] ;  /* 0x0002cc00ff297b82 */ /* 0x000e620000000800 */
[----:B------:R-:W1:Y:S01]  /*4770*/  LDCU.64 UR38, c[0x0][0x888] ;  /* 0x00011100ff2677ac */ /* 0x000e620008000a00 */
[----:B------:R-:W1:Y:S06]  /*4780*/  LDCU.64 UR44, c[0x0][0x890] ;  /* 0x00011200ff2c77ac */ /* 0x000e6c0008000a00 */
[----:B------:R-:W1:Y:S01]  /*4790*/  LDC.64 R92, c[0x0][0xb10] ;  /* 0x0002c400ff5c7b82 */ /* 0x000e620000000a00 */
[----:B------:R-:W-:-:S07]  /*47a0*/  UIADD3 UR48, UPT, UPT, UR49, 0x200, URZ ;  /* 0x0000020031307890 */ /* 0x000fce000fffe0ff */
[----:B------:R-:W1:Y:S08]  /*47b0*/  LDC.64 R38, c[0x0][0xb18] ;  /* 0x0002c600ff267b82 */ /* 0x000e700000000a00 */
[----:B------:R-:W1:Y:S08]  /*47c0*/  LDC.64 R36, c[0x0][0xb28] ;  /* 0x0002ca00ff247b82 */ /* 0x000e700000000a00 */
[----:B------:R-:W1:Y:S01]  /*47d0*/  LDC.64 R90, c[0x0][0x8b0] ;  /* 0x00022c00ff5a7b82 */ /* 0x000e620000000a00 */
[----:B---3--:R-:W-:-:S07]  /*47e0*/  IMAD.IADD R46, R3, 0x1, R46 ;  /* 0x00000001032e7824 */ /* 0x008fce00078e022e */
[----:B------:R-:W3:Y:S08]  /*47f0*/  LDC.64 R88, c[0x0][0x8a8] ;  /* 0x00022a00ff587b82 */ /* 0x000ef00000000a00 */
[----:B--2-4-:R-:W1:Y:S02]  /*4800*/  LDC R98, c[0x0][0x374] ;  /* 0x0000dd00ff627b82 */ /* 0x014e640000000800 */
.L_x_102:
[----:B------:R-:W-:Y:S02]  /*4810*/  LEA R0, R112, UR49, 0x3 ;  /* 0x0000003170007c11 */ /* 0x000fe4000f8e18ff */
[----:B------:R-:W-:Y:S02]  /*4820*/  SHF.L.U32 R3, R106, 0x1f, RZ ;  /* 0x0000001f6a037819 */ /* 0x000fe400000006ff */
[----:B------:R-:W-:Y:S02]  /*4830*/  LEA R16, R112, UR49, 0x4 ;  /* 0x0000003170107c11 */ /* 0x000fe4000f8e20ff */
[----:B------:R-:W2:Y:S02]  /*4840*/  SYNCS.PHASECHK.TRANS64.TRYWAIT P0, [R0+URZ+0x50], R3 ;  /* 0x00005003000075a7 */ /* 0x000ea400080011ff */
[----:B-12---:R-:W-:Y:S05]  /*4850*/  @!P0 BRA `(.L_x_77) ;  /* 0x0000002c00d88947 */ /* 0x006fea0003800000 */
.L_x_134:
[----:B------:R-:W4:Y:S01]  /*4860*/  LDC.64 R12, c[0x0][0xb10] ;  /* 0x0002c400ff0c7b82 */ /* 0x000f220000000a00 */
[----:B------:R-:W3:Y:S01]  /*4870*/  LDS.128 R16, [R16+0xe0] ;  /* 0x0000e00010107984 */ /* 0x000ee20000000c00 */
[----:B-1----:R-:W-:Y:S01]  /*4880*/  ISETP.NE.AND P1, PT, R41, 0x1, PT ;  /* 0x000000012900780c */ /* 0x002fe20003f25270 */
[----:B--2---:R-:W-:Y:S01]  /*4890*/  VIADD R0, R0, 0x60 ;  /* 0x0000006000007836 */ /* 0x004fe20000000000 */
[----:B------:R-:W-:Y:S04]  /*48a0*/  ISETP.GE.AND P0, PT, R40, 0x1, PT ;  /* 0x000000012800780c */ /* 0x000fe80003f06270 */
[----:B------:R-:W1:Y:S01]  /*48b0*/  LDC.64 R10, c[0x0][0xb18] ;  /* 0x0002c600ff0a7b82 */ /* 0x000e620000000a00 */
[----:B------:R-:W-:Y:S01]  /*48c0*/  PRMT R0, RZ, 0x654, R0 ;  /* 0x00000654ff007816 */ /* 0x000fe20000000000 */
[----:B------:R-:W-:Y:S01]  /*48d0*/  @!PT LDS RZ, [RZ] ;  /* 0x00000000fffff984 */ /* 0x000fe20000000800 */
[----:B------:R-:W-:Y:S01]  /*48e0*/  @!PT LDS RZ, [RZ] ;  /* 0x00000000fffff984 */ /* 0x000fe20000000800 */
[----:B------:R-:W-:Y:S01]  /*48f0*/  @!PT LDS RZ, [RZ] ;  /* 0x00000000fffff984 */ /* 0x000fe20000000800 */
[----:B------:R-:W-:Y:S01]  /*4900*/  @!PT LDS RZ, [RZ] ;  /* 0x00000000fffff984 */ /* 0x000fe20000000800 */
[----:B------:R2:W-:Y:S06]  /*4910*/  MEMBAR.ALL.CTA ;  /* 0x0000000000007992 */ /* 0x0005ec0000008000 */
[----:B--2---:R-:W2:Y:S01]  /*4920*/  FENCE.VIEW.ASYNC.S ;  /* 0x00000000000073c6 */ /* 0x004ea20000000000 */
[----:B------:R-:W1:Y:S08]  /*4930*/  @!P1 LDC R14, c[0x0][0xb20] ;  /* 0x0002c800ff0e9b82 */ /* 0x000e700000000800 */
[----:B------:R-:W1:Y:S01]  /*4940*/  @!P1 LDC R9, c[0x0][0xb0c] ;  /* 0x0002c300ff099b82 */ /* 0x000e620000000800 */
[----:B--2---:R2:W-:Y:S01]  /*4950*/  SYNCS.ARRIVE.TRANS64.RED.A1T0 RZ, [R0+URZ], RZ ;  /* 0x000000ff00ff79a7 */ /* 0x0045e200081004ff */
[----:B---3--:R-:W-:Y:S04]  /*4960*/  LOP3.LUT P4, RZ, R18, 0x1, RZ, 0xc0, !PT ;  /* 0x0000000112ff7812 */ /* 0x008fe8000788c0ff */
[----:B------:R-:W-:Y:S09]  /*4970*/  P2R R111, PR, RZ, 0x10 ;  /* 0x00000010ff6f7803 */ /* 0x000ff20000000000 */
[----:B------:R-:W-:Y:S02]  /*4980*/  @P4 MOV R45, R16 ;  /* 0x00000010002d4202 */ /* 0x000fe40000000f00 */
[----:B------:R-:W-:Y:S01]  /*4990*/  @P4 LOP3.LUT R43, R17, 0xffff, RZ, 0xc0, !PT ;  /* 0x0000ffff112b4812 */ /* 0x000fe200078ec0ff */
[----:B--2-4-:R-:W-:Y:S06]  /*49a0*/  @!P0 BRA `(.L_x_78) ;  /* 0x0000000000a48947 */ /* 0x014fec0003800000 */
[----:B------:R-:W-:Y:S01]  /*49b0*/  IMAD.HI.U32 R24, R98, R39, RZ ;  /* 0x0000002762187227 */ /* 0x000fe200078e00ff */
[----:B------:R-:W-:Y:S02]  /*49c0*/  ISETP.NE.AND P0, PT, R38, 0x1, PT ;  /* 0x000000012600780c */ /* 0x000fe40003f05270 */
[----:B------:R-:W-:Y:S01]  /*49d0*/  ISETP.NE.AND P2, PT, R40, 0x1, PT ;  /* 0x000000012800780c */ /* 0x000fe20003f45270 */
[-C--:B------:R-:W-:Y:S01]  /*49e0*/  IMAD.HI.U32 R22, R99, R92.reuse, RZ ;  /* 0x0000005c63167227 */ /* 0x080fe200078e00ff */
[----:B------:R-:W-:Y:S02]  /*49f0*/  SHF.R.U32.HI R23, RZ, R97, R24 ;  /* 0x00000061ff177219 */ /* 0x000fe40000011618 */
[----:B------:R-:W-:Y:S01]  /*4a00*/  ISETP.NE.AND P3, PT, R42, 0x1, PT ;  /* 0x000000012a00780c */ /* 0x000fe20003f65270 */
[----:B------:R-:W-:Y:S01]  /*4a10*/  IMAD.HI.U32 R28, R43, R39, RZ ;  /* 0x000000272b1c7227 */ /* 0x000fe200078e00ff */
[----:B------:R-:W-:Y:S02]  /*4a20*/  SHF.R.U32.HI R22, RZ, R93, R22 ;  /* 0x0000005dff167219 */ /* 0x000fe40000011616 */
[----:B------:R-:W-:Y:S01]  /*4a30*/  SEL R3, R98, R23, !P0 ;  /* 0x0000001762037207 */ /* 0x000fe20004000000 */
[----:B------:R-:W-:Y:S01]  /*4a40*/  IMAD.HI.U32 R26, R45, R92, RZ ;  /* 0x0000005c2d1a7227 */ /* 0x000fe200078e00ff */
[----:B------:R-:W-:Y:S03]  /*4a50*/  SEL R7, R99, R22, !P3 ;  /* 0x0000001663077207 */ /* 0x000fe60005800000 */
[-C--:B------:R-:W-:Y:S01]  /*4a60*/  IMAD.HI.U32 R22, R3, R36.reuse, RZ ;  /* 0x0000002403167227 */ /* 0x080fe200078e00ff */
[----:B------:R-:W-:Y:S03]  /*4a70*/  SHF.R.U32.HI R26, RZ, R93, R26 ;  /* 0x0000005dff1a7219 */ /* 0x000fe6000001161a */
[----:B------:R-:W-:Y:S01]  /*4a80*/  IMAD.HI.U32 R24, R7, R36, RZ ;  /* 0x0000002407187227 */ /* 0x000fe200078e00ff */
[----:B------:R-:W-:Y:S02]  /*4a90*/  @P2 SHF.R.U32.HI R3, RZ, R37, R22 ;  /* 0x00000025ff032219 */ /* 0x000fe40000011616 */
[----:B------:R-:W-:Y:S02]  /*4aa0*/  SHF.R.U32.HI R22, RZ, R97, R28 ;  /* 0x00000061ff167219 */ /* 0x000fe4000001161c */
[----:B------:R-:W-:Y:S01]  /*4ab0*/  @P2 SHF.R.U32.HI R7, RZ, R37, R24 ;  /* 0x00000025ff072219 */ /* 0x000fe20000011618 */
[C---:B------:R-:W-:Y:S01]  /*4ac0*/  IMAD R2, R40.reuse, R3, RZ ;  /* 0x0000000328027224 */ /* 0x040fe200078e02ff */
[----:B------:R-:W-:Y:S02]  /*4ad0*/  SEL R5, R43, R22, !P0 ;  /* 0x000000162b057207 */ /* 0x000fe40004000000 */
[----:B------:R-:W-:Y:S01]  /*4ae0*/  SEL R3, R45, R26, !P3 ;  /* 0x0000001a2d037207 */ /* 0x000fe20005800000 */
[----:B------:R-:W-:Y:S01]  /*4af0*/  IMAD R4, R40, R7, RZ ;  /* 0x0000000728047224 */ /* 0x000fe200078e02ff */
[C---:B------:R-:W-:Y:S01]  /*4b00*/  ISETP.GE.AND P0, PT, R5.reuse, R2, PT ;  /* 0x000000020500720c */ /* 0x040fe20003f06270 */
[----:B------:R-:W-:Y:S03]  /*4b10*/  IMAD.HI.U32 R6, R5, R36, RZ ;  /* 0x0000002405067227 */ /* 0x000fe600078e00ff */
[----:B------:R-:W-:Y:S01]  /*4b20*/  ISETP.GE.OR P0, PT, R3, R4, P0 ;  /* 0x000000040300720c */ /* 0x000fe20000706670 */
[----:B------:R-:W-:Y:S01]  /*4b30*/  IMAD.MOV R4, RZ, RZ, -R3 ;  /* 0x000000ffff047224 */ /* 0x000fe200078e0a03 */
[-C--:B------:R-:W-:Y:S03]  /*4b40*/  SHF.R.U32.HI R6, RZ, R37.reuse, R6 ;  /* 0x00000025ff067219 */ /* 0x080fe60000011606 */
[----:B------:R-:W-:Y:S01]  /*4b50*/  IMAD R45, R42, R4, R45 ;  /* 0x000000042a2d7224 */ /* 0x000fe200078e022d */
[----:B------:R-:W-:Y:S05]  /*4b60*/  SEL R15, R5, R6, !P2 ;  /* 0x00000006050f7207 */ /* 0x000fea0005000000 */
[----:B------:R-:W-:Y:S02]  /*4b70*/  IMAD.MOV R6, RZ, RZ, -R15 ;  /* 0x000000ffff067224 */ /* 0x000fe400078e0a0f */
[C---:B------:R-:W-:Y:S04]  /*4b80*/  @!P0 IMAD.HI.U32 R2, R3.reuse, R36, RZ ;  /* 0x0000002403028227 */ /* 0x040fe800078e00ff */
[----:B------:R-:W-:Y:S01]  /*4b90*/  IMAD R6, R40, R6, R5 ;  /* 0x0000000628067224 */ /* 0x000fe200078e0205 */
[----:B------:R-:W-:Y:S04]  /*4ba0*/  @!P0 SHF.R.U32.HI R2, RZ, R37, R2 ;  /* 0x00000025ff028219 */ /* 0x000fe80000011602 */
[----:B------:R-:W-:Y:S02]  /*4bb0*/  @!P0 SEL R0, R3, R2, !P2 ;  /* 0x0000000203008207 */ /* 0x000fe40005000000 */
[----:B------:R-:W-:Y:S02]  /*4bc0*/  IADD3 R2, PT, PT, -R5, RZ, RZ ;  /* 0x000000ff05027210 */ /* 0x000fe40007ffe1ff */
[----:B------:R-:W-:Y:S01]  /*4bd0*/  @!P0 IADD3 R8, PT, PT, R15, -R0, RZ ;  /* 0x800000000f088210 */ /* 0x000fe20007ffe0ff */
[----:B------:R-:W-:Y:S02]  /*4be0*/  @!P0 IMAD R0, R7, R6, R0 ;  /* 0x0000000607008224 */ /* 0x000fe400078e0200 */
[----:B------:R-:W-:Y:S02]  /*4bf0*/  IMAD R43, R38, R2, R43 ;  /* 0x00000002262b7224 */ /* 0x000fe400078e022b */
[----:B------:R-:W-:Y:S02]  /*4c00*/  @!P0 IMAD R5, R8, R40, R3 ;  /* 0x0000002808058224 */ /* 0x000fe400078e0203 */
[----:B------:R-:W-:Y:S04]  /*4c10*/  @!P0 IMAD.MOV.U32 R3, RZ, RZ, R0 ;  /* 0x000000ffff038224 */ /* 0x000fe800078e0000 */
[----:B------:R-:W-:Y:S02]  /*4c20*/  IMAD R45, R3, R42, R45 ;  /* 0x0000002a032d7224 */ /* 0x000fe400078e022d */
[----:B------:R-:W-:Y:S07]  /*4c30*/  IMAD R43, R5, R38, R43 ;  /* 0x00000026052b7224 */ /* 0x000fee00078e022b */
.L_x_78:
[----:B-1----:R-:W-:Y:S01]  /*4c40*/  @!P1 ISETP.NE.AND P0, PT, R10, 0x1, PT ;  /* 0x000000010a00980c */ /* 0x002fe20003f05270 */
[----:B------:R-:W-:Y:S01]  /*4c50*/  @!P1 IMAD.HI.U32 R0, R45, R12, RZ ;  /* 0x0000000c2d009227 */ /* 0x000fe200078e00ff */
[----:B------:R-:W-:Y:S01]  /*4c60*/  @!P1 ISETP.NE.AND P2, PT, R9, 0x1, PT ;  /* 0x000000010900980c */ /* 0x000fe20003f45270 */
[----:B------:R-:W-:Y:S01]  /*4c70*/  ULOP3.LUT UP0, URZ, UR48, 0x1b0, URZ, 0xc0, !UPT ;  /* 0x000001b030ff7892 */ /* 0x000fe2000f80c0ff */
[----:B------:R-:W-:Y:S01]  /*4c80*/  R2UR UR42, R21 ;  /* 0x00000000152a72ca */ /* 0x000fe200000e0000 */
[----:B------:R-:W-:Y:S01]  /*4c90*/  @!P1 IMAD.HI.U32 R3, R43, R11, RZ ;  /* 0x0000000b2b039227 */ /* 0x000fe200078e00ff */
[----:B------:R-:W-:Y:S02]  /*4ca0*/  @!P1 SHF.R.U32.HI R0, RZ, R13, R0 ;  /* 0x0000000dff009219 */ /* 0x000fe40000011600 */
[----:B------:R-:W-:Y:S01]  /*4cb0*/  R2UR UR41, R20 ;  /* 0x00000000142972ca */ /* 0x000fe200000e0000 */
[----:B------:R-:W-:Y:S01]  /*4cc0*/  VIADD R112, R112, 0x1 ;  /* 0x0000000170707836 */ /* 0x000fe20000000000 */
[----:B------:R-:W-:Y:S02]  /*4cd0*/  @!P1 SHF.R.U32.HI R2, RZ, R14, R3 ;  /* 0x0000000eff029219 */ /* 0x000fe40000011603 */
[----:B------:R-:W-:Y:S02]  /*4ce0*/  @!P1 SEL R3, R45, R0, !P2 ;  /* 0x000000002d039207 */ /* 0x000fe40005000000 */
[----:B------:R-:W-:Y:S02]  /*4cf0*/  @!P1 SEL R2, R43, R2, !P0 ;  /* 0x000000022b029207 */ /* 0x000fe40004000000 */
[----:B------:R-:W-:Y:S01]  /*4d00*/  @P4 SHF.R.U32.HI R103, RZ, 0x10, R17 ;  /* 0x00000010ff674819 */ /* 0x000fe20000011611 */
[----:B------:R-:W-:Y:S02]  /*4d10*/  USHF.L.U32 UR42, UR42, 0x6, URZ ;  /* 0x000000062a2a7899 */ /* 0x000fe400080006ff */
[----:B------:R-:W-:Y:S02]  /*4d20*/  @!P1 IMAD.IADD R0, R2, 0x1, -R3 ;  /* 0x0000000102009824 */ /* 0x000fe400078e0a03 */
[----:B------:R-:W-:Y:S01]  /*4d30*/  @!P1 IMAD.IADD R2, R3, 0x1, -R2 ;  /* 0x0000000103029824 */ /* 0x000fe200078e0a02 */
[----:B------:R-:W-:Y:S01]  /*4d40*/  USHF.L.U32 UR41, UR41, 0x7, URZ ;  /* 0x0000000729297899 */ /* 0x000fe200080006ff */
[----:B------:R-:W-:Y:S02]  /*4d50*/  @!P1 IMAD R45, R0, R9, R45 ;  /* 0x00000009002d9224 */ /* 0x000fe400078e022d */
[----:B------:R-:W-:Y:S01]  /*4d60*/  @!P1 IMAD R43, R2, R10, R43 ;  /* 0x0000000a022b9224 */ /* 0x000fe200078e022b */
[----:B------:R-:W-:Y:S08]  /*4d70*/  BRA.U !UP0, `(.L_x_79) ;  /* 0x0000000108407547 */ /* 0x000ff0000b800000 */
[----:B------:R-:W1:Y:S01]  /*4d80*/  LDCU.64 UR8, c[0x4][0x80] ;  /* 0x01001000ff0877ac */ /* 0x000e620008000a00 */
[----:B------:R-:W-:Y:S01]  /*4d90*/  MOV R3, 0x0 ;  /* 0x0000000000037802 */ /* 0x000fe20000000f00 */
[----:B------:R-:W-:Y:S02]  /*4da0*/  HFMA2 R12, -RZ, RZ, 0, 5.9604644775390625e-08 ;  /* 0x00000001ff0c7431 */ /* 0x000fe400000001ff */
[----:B------:R-:W-:Y:S02]  /*4db0*/  IMAD.MOV.U32 R8, RZ, RZ, 0x70 ;  /* 0x00000070ff087424 */ /* 0x000fe400078e00ff */
[----:B------:R-:W-:Y:S01]  /*4dc0*/  IMAD.MOV.U32 R13, RZ, RZ, RZ ;  /* 0x000000ffff0d7224 */ /* 0x000fe200078e00ff */
[----:B------:R-:W2:Y:S01]  /*4dd0*/  LDCU.64 UR6, c[0x4][0x88] ;  /* 0x01001100ff0677ac */ /* 0x000ea20008000a00 */
[----:B------:R-:W3:Y:S01]  /*4de0*/  LDC.64 R2, c[0x4][R3] ;  /* 0x0100000003027b82 */ /* 0x000ee20000000a00 */
[----:B------:R-:W4:Y:S01]  /*4df0*/  LDCU.64 UR4, c[0x4][0x8] ;  /* 0x01000100ff0477ac */ /* 0x000f220008000a00 */
[----:B-1----:R-:W-:Y:S01]  /*4e00*/  MOV R5, UR9 ;  /* 0x0000000900057c02 */ /* 0x002fe20008000f00 */
[----:B------:R-:W-:Y:S01]  /*4e10*/  IMAD.U32 R4, RZ, RZ, UR8 ;  /* 0x00000008ff047e24 */ /* 0x000fe2000f8e00ff */
[----:B--2---:R-:W-:Y:S01]  /*4e20*/  MOV R7, UR7 ;  /* 0x0000000700077c02 */ /* 0x004fe20008000f00 */
[----:B------:R-:W-:Y:S01]  /*4e30*/  IMAD.U32 R6, RZ, RZ, UR6 ;  /* 0x00000006ff067e24 */ /* 0x000fe2000f8e00ff */
[----:B----4-:R-:W-:Y:S01]  /*4e40*/  MOV R11, UR5 ;  /* 0x00000005000b7c02 */ /* 0x010fe20008000f00 */
[----:B------:R-:W-:Y:S02]  /*4e50*/  IMAD.U32 R10, RZ, RZ, UR4 ;  /* 0x00000004ff0a7e24 */ /* 0x000fe4000f8e00ff */
[----:B------:R-:W-:Y:S07]  /*4e60*/  LEPC R20, `(.L_x_79) ;  /* 0x000000001014794e */ /* 0x000fee0000000000 */
[----:B---3-5:R-:W-:Y:S05]  /*4e70*/  CALL.ABS.NOINC R2 ;  /* 0x0000000002007343 */ /* 0x028fea0003c00000 */
.L_x_79:
[----:B------:R-:W-:Y:S01]  /*4e80*/  LOP3.LUT P0, RZ, R109, 0x1b0, RZ, 0xc0, !PT ;  /* 0x000001b06dff7812 */ /* 0x000fe2000780c0ff */
[----:B------:R-:W-:Y:S11]  /*4e90*/  BSSY.RECONVERGENT B6, `(.L_x_80) ;  /* 0x0000013000067945 */ /* 0x000ff60003800200 */
[----:B------:R-:W-:Y:S01]  /*4ea0*/  @!UPT UIADD3 URZ, UPT, UPT, URZ, URZ, URZ ;  /* 0x000000fffffff290 */ /* 0x000fe2000fffe0ff */
[----:B------:R-:W-:Y:S05]  /*4eb0*/  @!P0 BRA `(.L_x_81) ;  /* 0x0000000000408947 */ /* 0x000fea0003800000 */
        /* <DEDUP_REMOVED lines=16> */
.L_x_81:
[----:B------:R-:W-:Y:S05]  /*4fc0*/  BSYNC.RECONVERGENT B6 ;  /* 0x0000000000067941 */ /* 0x000fea0003800200 */
.L_x_80:
[----:B------:R-:W-:Y:S01]  /*4fd0*/  ISETP.NE.U32.AND P4, PT, R90, RZ, PT ;  /* 0x000000ff5a00720c */ /* 0x000fe20003f85070 */
[----:B------:R-:W-:Y:S01]  /*4fe0*/  UISETP.NE.AND UP2, UPT, UR50, URZ, UPT ;  /* 0x000000ff3200728c */ /* 0x000fe2000bf45270 */
[----:B------:R-:W-:Y:S01]  /*4ff0*/  ISETP.NE.U32.AND P2, PT, RZ, UR38, PT ;  /* 0x00000026ff007c0c */ /* 0x000fe2000bf45070 */
[----:B------:R-:W-:Y:S01]  /*5000*/  UISETP.NE.U32.AND UP1, UPT, UR44, URZ, UPT ;  /* 0x000000ff2c00728c */ /* 0x000fe2000bf25070 */
[----:B------:R-:W-:Y:S01]  /*5010*/  ISETP.NE.AND.EX P4, PT, R91, RZ, PT, P4 ;  /* 0x000000ff5b00720c */ /* 0x000fe20003f85340 */
[----:B------:R-:W-:Y:S01]  /*5020*/  UPLOP3.LUT UP0, UPT, UPT, UPT, UPT, 0x40, 0x4 ;  /* 0x000000000004789c */ /* 0x000fe20003f0e870 */
[----:B------:R-:W-:Y:S01]  /*5030*/  ISETP.NE.AND.EX P2, PT, RZ, UR39, PT, P2 ;  /* 0x00000027ff007c0c */ /* 0x000fe2000bf45320 */
[----:B------:R-:W-:Y:S01]  /*5040*/  UISETP.NE.AND.EX UP1, UPT, UR45, URZ, UPT, UP1 ;  /* 0x000000ff2d00728c */ /* 0x000fe2000bf25310 */
[----:B------:R-:W-:Y:S04]  /*5050*/  PLOP3.LUT P1, PT, PT, PT, UP2, 0x80, 0x8 ;  /* 0x000000000008781c */ /* 0x000fe80003f2f028 */
[----:B------:R-:W-:Y:S06]  /*5060*/  @UP2 UPLOP3.LUT UP0, UPT, UPT, UPT, UP1, 0x80, 0x8 ;  /* 0x000000000008289c */ /* 0x000fec0003f0f010 */
[----:B------:R-:W-:Y:S01]  /*5070*/  PLOP3.LUT P0, PT, PT, PT, UP0, 0x80, 0x8 ;  /* 0x000000000008781c */ /* 0x000fe20003f0f008 */
[----:B------:R-:W-:Y:S01]  /*5080*/  @!UPT UIADD3 URZ, UPT, UPT, URZ, URZ, URZ ;  /* 0x000000fffffff290 */ /* 0x000fe2000fffe0ff */
[----:B------:R-:W-:Y:S11]  /*5090*/  BRA.U !UP1, `(.L_x_82) ;  /* 0x0000000109387547 */ /* 0x000ff6000b800000 */
[----:B------:R-:W-:Y:S01]  /*50a0*/  UISETP.NE.U32.AND UP0, UPT, UR38, URZ, UPT ;  /* 0x000000ff2600728c */ /* 0x000fe2000bf05070 */
[----:B------:R-:W-:Y:S02]  /*50b0*/  HFMA2 R0, -RZ, RZ, 0, 5.9604644775390625e-08 ;  /* 0x00000001ff007431 */ /* 0x000fe400000001ff */
[----:B------:R-:W-:Y:S01]  /*50c0*/  IMAD.MOV.U32 R95, RZ, RZ, 0x1 ;  /* 0x00000001ff5f7424 */ /* 0x000fe200078e00ff */
[----:B------:R-:W-:Y:S06]  /*50d0*/  UISETP.NE.AND.EX UP0, UPT, UR39, URZ, UPT, UP0 ;  /* 0x000000ff2700728c */ /* 0x000fec000bf05300 */
[----:B------:R-:W-:Y:S05]  /*50e0*/  PLOP3.LUT P3, PT, PT, PT, UP0, 0x80, 0x8 ;  /* 0x000000000008781c */ /* 0x000fea0003f6f008 */
[----:B------:R-:W1:Y:S01]  /*50f0*/  @UP0 LDCU.64 UR6, c[0x0][0x888] ;  /* 0x00011100ff0607ac */ /* 0x000e620008000a00 */
[----:B------:R-:W-:Y:S07]  /*5100*/  @UP0 UIMAD UR4, UR36, UR44, URZ ;  /* 0x0000002c240402a4 */ /* 0x000fee000f8e02ff */
[----:B------:R-:W-:Y:S01]  /*5110*/  @!P3 PRMT R95, R0, 0x7610, R95 ;  /* 0x00007610005fb816 */ /* 0x000fe2000000005f */
[----:B-1----:R-:W-:Y:S03]  /*5120*/  @UP0 UIMAD.WIDE UR6, UR4, 0x4, UR6 ;  /* 0x00000004040608a5 */ /* 0x002fe6000f8e0206 */
[----:B------:R-:W1:Y:S03]  /*5130*/  @!UP0 LDCU UR4, c[0x0][0x880] ;  /* 0x00011000ff0487ac */ /* 0x000e660008000800 */
[----:B------:R-:W-:Y:S01]  /*5140*/  IMAD.U32 R2, RZ, RZ, UR6 ;  /* 0x00000006ff027e24 */ /* 0x000fe2000f8e00ff */
[----:B------:R-:W-:Y:S05]  /*5150*/  MOV R3, UR7 ;  /* 0x0000000700037c02 */ /* 0x000fea0008000f00 */
[----:B-----5:R2:W5:Y:S02]  /*5160*/  @P3 LDG.E R49, desc[UR46][R2.64] ;  /* 0x0000002e02313981 */ /* 0x020564000c1e1900 */
[----:B-12---:R-:W-:Y:S02]  /*5170*/  @!P3 IMAD.U32 R49, RZ, RZ, UR4 ;  /* 0x00000004ff31be24 */ /* 0x006fe4000f8e00ff */
.L_x_82:
[----:B------:R-:W-:Y:S05]  /*5180*/  @!P4 BRA `(.L_x_83) ;  /* 0x000000000020c947 */ /* 0x000fea0003800000 */
[----:B------:R-:W-:Y:S04]  /*5190*/  ISETP.NE.U32.AND P3, PT, R88, RZ, PT ;  /* 0x000000ff5800720c */ /* 0x000fe80003f65070 */
[----:B------:R-:W-:Y:S11]  /*51a0*/  ISETP.NE.AND.EX P3, PT, R89, RZ, PT, P3 ;  /* 0x000000ff5900720c */ /* 0x000ff60003f65330 */
[----:B------:R-:W-:Y:S02]  /*51b0*/  @!UPT UIADD3 URZ, UPT, UPT, URZ, URZ, URZ ;  /* 0x000000fffffff290 */ /* 0x000fe4000fffe0ff */
[----:B------:R-:W1:Y:S01]  /*51c0*/  @P3 LDC.64 R2, c[0x0][0x8a8] ;  /* 0x00022a00ff023b82 */ /* 0x000e620000000a00 */
[----:B------:R-:W-:Y:S04]  /*51d0*/  @P3 IMAD R0, R90, UR36, RZ ;  /* 0x000000245a003c24 */ /* 0x000fe8000f8e02ff */
[----:B-1----:R-:W-:Y:S05]  /*51e0*/  @P3 IMAD.WIDE R2, R0, 0x4, R2 ;  /* 0x0000000400023825 */ /* 0x002fea00078e0202 */
[----:B-----5:R1:W5:Y:S02]  /*51f0*/  @P3 LDG.E R47, desc[UR46][R2.64] ;  /* 0x0000002e022f3981 */ /* 0x020364000c1e1900 */
[----:B-1----:R-:W2:Y:S02]  /*5200*/  @!P3 LDC R47, c[0x0][0x8a0] ;  /* 0x00022800ff2fbb82 */ /* 0x002ea40000000800 */
.L_x_83:
[----:B-----5:R-:W-:Y:S01]  /*5210*/  FSETP.NEU.AND P4, PT, R49, RZ, PT ;  /* 0x000000ff3100720b */ /* 0x020fe20003f8d000 */
[----:B------:R-:W-:Y:S01]  /*5220*/  BSSY B1, `(.L_x_84) ;  /* 0x0000042000017945 */ /* 0x000fe20003800000 */
[----:B------:R-:W-:Y:S01]  /*5230*/  SEL R7, RZ, 0xffffffff, P2 ;  /* 0xffffffffff077807 */ /* 0x000fe20001000000 */
[----:B------:R-:W-:Y:S01]  /*5240*/  IMAD.MOV.U32 R115, RZ, RZ, 0x1 ;  /* 0x00000001ff737424 */ /* 0x000fe200078e00ff */
[----:B------:R-:W-:Y:S02]  /*5250*/  LOP3.LUT P3, RZ, R95, 0xff, RZ, 0xc0, !PT ;  /* 0x000000ff5fff7812 */ /* 0x000fe4000786c0ff */
[----:B------:R-:W-:Y:S02]  /*5260*/  CS2R R86, SRZ ;  /* 0x0000000000567805 */ /* 0x000fe4000001ff00 */
[----:B------:R-:W-:Y:S02]  /*5270*/  @P1 SEL R4, RZ, 0xffffffff, P4 ;  /* 0xffffffffff041807 */ /* 0x000fe40002000000 */
[----:B------:R-:W-:Y:S02]  /*5280*/  CS2R R84, SRZ ;  /* 0x0000000000547805 */ /* 0x000fe4000001ff00 */
[----:B------:R-:W-:Y:S02]  /*5290*/  LEA R0, R105, UR49, 0x3 ;  /* 0x0000003169007c11 */ /* 0x000fe4000f8e18ff */
[----:B------:R-:W-:Y:S02]  /*52a0*/  CS2R R82, SRZ ;  /* 0x0000000000527805 */ /* 0x000fe4000001ff00 */
[----:B------:R-:W-:Y:S02]  /*52b0*/  @P0 SEL R4, R7, R4, !P3 ;  /* 0x0000000407040207 */ /* 0x000fe40005800000 */
[----:B------:R-:W-:Y:S02]  /*52c0*/  CS2R R80, SRZ ;  /* 0x0000000000507805 */ /* 0x000fe4000001ff00 */
[----:B------:R-:W-:Y:S02]  /*52d0*/  LEA R113, R44, UR49, 0x3 ;  /* 0x000000312c717c11 */ /* 0x000fe4000f8e18ff */
[----:B------:R-:W-:Y:S02]  /*52e0*/  @P1 LOP3.LUT R4, R4, 0x1, RZ, 0xc0, !PT ;  /* 0x0000000104041812 */ /* 0x000fe400078ec0ff */
[----:B------:R-:W-:Y:S02]  /*52f0*/  SHF.L.U32 R2, R107, 0x1f, RZ ;  /* 0x0000001f6b027819 */ /* 0x000fe400000006ff */
[----:B------:R-:W-:Y:S02]  /*5300*/  ISETP.NE.U32.OR P6, PT, R4, 0x1, !P1 ;  /* 0x000000010400780c */ /* 0x000fe40004fc5470 */
[----:B------:R-:W-:Y:S02]  /*5310*/  PLOP3.LUT P2, PT, PT, PT, UP1, 0x80, 0x8 ;  /* 0x000000000008781c */ /* 0x000fe40003f4f018 */
[----:B------:R-:W-:Y:S02]  /*5320*/  LEA.HI R5, R44, R44, RZ, 0x1 ;  /* 0x0000002c2c057211 */ /* 0x000fe400078f08ff */
[----:B------:R-:W-:Y:S02]  /*5330*/  SEL R4, RZ, 0xffffffff, P4 ;  /* 0xffffffffff047807 */ /* 0x000fe40002000000 */
[----:B------:R-:W-:Y:S01]  /*5340*/  P2R R114, PR, RZ, 0x40 ;  /* 0x00000040ff727803 */ /* 0x000fe20000000000 */
[C---:B------:R-:W-:Y:S01]  /*5350*/  IMAD.SHL.U32 R3, R5.reuse, 0x40, RZ ;  /* 0x0000004005037824 */ /* 0x040fe200078e00ff */
[----:B------:R-:W-:Y:S03]  /*5360*/  LOP3.LUT R5, R5, 0xffe, RZ, 0xc0, !PT ;  /* 0x00000ffe05057812 */ /* 0x000fe600078ec0ff */
[----:B------:R-:W-:Y:S02]  /*5370*/  @P6 SHF.L.U32 R9, R104, 0x1f, RZ ;  /* 0x0000001f68096819 */ /* 0x000fe400000006ff */
[----:B------:R-:W-:Y:S01]  /*5380*/  @P2 SEL R4, R7, R4, !P3 ;  /* 0x0000000407042207 */ /* 0x000fe20005800000 */
[----:B------:R-:W-:Y:S01]  /*5390*/  IMAD.IADD R48, R44, 0x1, -R5 ;  /* 0x000000012c307824 */ /* 0x000fe200078e0a05 */
[----:B------:R-:W1:Y:S01]  /*53a0*/  @P6 SYNCS.PHASECHK.TRANS64.TRYWAIT P1, [R0+URZ+0x20], R9 ;  /* 0x00002009000065a7 */ /* 0x000e6200080211ff */
[----:B------:R-:W-:Y:S02]  /*53b0*/  LOP3.LUT R3, R3, 0xffffff80, RZ, 0xc0, !PT ;  /* 0xffffff8003037812 */ /* 0x000fe400078ec0ff */
[----:B------:R-:W-:Y:S03]  /*53c0*/  LOP3.LUT R4, R4, 0x1, RZ, 0xc0, !PT ;  /* 0x0000000104047812 */ /* 0x000fe600078ec0ff */
[----:B------:R-:W-:Y:S01]  /*53d0*/  IMAD.IADD R3, R46, 0x1, R3 ;  /* 0x000000012e037824 */ /* 0x000fe200078e0203 */
[----:B------:R-:W-:Y:S03]  /*53e0*/  ISETP.NE.U32.AND P5, PT, R4, 0x1, PT ;  /* 0x000000010400780c */ /* 0x000fe60003fa5070 */
[----:B------:R-:W-:Y:S01]  /*53f0*/  IMAD R48, R48, 0x100000, R3 ;  /* 0x0010000030307824 */ /* 0x000fe200078e0203 */
[----:B------:R-:W-:Y:S01]  /*5400*/  P2R R124, PR, RZ, 0x20 ;  /* 0x00000020ff7c7803 */ /* 0x000fe20000000000 */
[----:B------:R3:W4:Y:S01]  /*5410*/  SYNCS.PHASECHK.TRANS64.TRYWAIT P0, [R113+URZ+0x70], R2 ;  /* 0x00007002710075a7 */ /* 0x00072200080011ff */
[----:B-1----:R-:W-:Y:S01]  /*5420*/  @P6 SEL R115, RZ, 0x1, !P1 ;  /* 0x00000001ff736807 */ /* 0x002fe20004800000 */
[----:B---3--:R-:W-:Y:S06]  /*5430*/  @!P6 BRA `(.L_x_85) ;  /* 0x000000000080e947 */ /* 0x008fec0003800000 */
[----:B------:R-:W-:Y:S01]  /*5440*/  @P5 IMAD R5, R105, 0x1000, R100 ;  /* 0x0000100069055824 */ /* 0x000fe200078e0264 */
[----:B------:R-:W-:Y:S01]  /*5450*/  ISETP.NE.AND P1, PT, R115, RZ, PT ;  /* 0x000000ff7300720c */ /* 0x000fe20003f25270 */
[----:B------:R-:W-:Y:S01]  /*5460*/  BSSY B0, `(.L_x_86) ;  /* 0x000000b000007945 */ /* 0x000fe20003800000 */
[----:B------:R-:W-:Y:S01]  /*5470*/  CS2R R82, SRZ ;  /* 0x0000000000527805 */ /* 0x000fe2000001ff00 */
[----:B------:R-:W-:Y:S01]  /*5480*/  @P5 VIADD R4, R5, UR49 ;  /* 0x0000003105045c36 */ /* 0x000fe20008000000 */
[----:B------:R-:W-:Y:S02]  /*5490*/  CS2R R80, SRZ ;  /* 0x0000000000507805 */ /* 0x000fe4000001ff00 */
[----:B------:R-:W-:Y:S02]  /*54a0*/  CS2R R86, SRZ ;  /* 0x0000000000567805 */ /* 0x000fe4000001ff00 */
[----:B------:R-:W-:Y:S01]  /*54b0*/  CS2R R84, SRZ ;  /* 0x0000000000547805 */ /* 0x000fe2000001ff00 */
[----:B------:R-:W-:Y:S04]  /*54c0*/  @P5 IMAD R4, R108, -0x10, R4 ;  /* 0xfffffff06c045824 */ /* 0x000fe800078e0204 */
[----:B------:R-:W-:Y:S05]  /*54d0*/  @P1 BRA `(.L_x_87) ;  /* 0x00000000000c1947 */ /* 0x000fea0003800000 */
[----:B------:R-:W-:Y:S04]  /*54e0*/  SHF.L.U32 R3, R104, 0x1f, RZ ;  /* 0x0000001f68037819 */ /* 0x000fe800000006ff */
[----:B------:R-:W1:Y:S02]  /*54f0*/  SYNCS.PHASECHK.TRANS64.TRYWAIT P1, [R0+URZ+0x20], R3 ;  /* 0x00002003000075a7 */ /* 0x000e6400080211ff */
[----:B-1----:R-:W-:Y:S05]  /*5500*/  @!P1 BRA `(.L_x_88) ;  /* 0x0000002000c09947 */ /* 0x002fea0003800000 */
.L_x_87:
[----:B------:R-:W-:Y:S05]  /*5510*/  BSYNC B0 ;  /* 0x0000000000007941 */ /* 0x000fea0003800000 */
.L_x_86:
[----:B------:R-:W-:Y:S01]  /*5520*/  ISETP.NE.AND P1, PT, R124, RZ, PT ;  /* 0x000000ff7c00720c */ /* 0x000fe20003f25270 */
[----:B-1----:R-:W-:Y:S02]  /*5530*/  VIADD R3, R0, 0x30 ;  /* 0x0000003000037836 */ /* 0x002fe40000000000 */
[----:B------:R-:W-:Y:S02]  /*5540*/  IMAD.U32 R0, RZ, RZ, UR37 ;  /* 0x00000025ff007e24 */ /* 0x000fe4000f8e00ff */
[----:B------:R-:W-:Y:S03]  /*5550*/  VIADD R105, R105, 0x1 ;  /* 0x0000000169697836 */ /* 0x000fe60000000000 */
[----:B------:R-:W-:Y:S05]  /*5560*/  PRMT R0, R0, 0x654, R3 ;  /* 0x0000065400007816 */ /* 0x000fea0000000003 */
[----:B------:R1:W3:Y:S04]  /*5570*/  @P1 LDS.128 R80, [R5+UR49+0x200] ;  /* 0x0002003105501984 */ /* 0x0002e80008000c00 */
[----:B------:R1:W1:Y:S01]  /*5580*/  @P1 LDS.128 R84, [R4+0x210] ;  /* 0x0002100004541984 */ /* 0x0002620000000c00 */
[C---:B------:R-:W-:Y:S01]  /*5590*/  ISETP.NE.AND P1, PT, R105.reuse, 0x2, PT ;  /* 0x000000026900780c */ /* 0x040fe20003f25270 */
[----:B------:R-:W-:Y:S01]  /*55a0*/  @!PT LDS RZ, [RZ] ;  /* 0x00000000fffff984 */ /* 0x000fe20000000800 */
[----:B------:R-:W-:Y:S01]  /*55b0*/  @!PT LDS RZ, [RZ] ;  /* 0x00000000fffff984 */ /* 0x000fe20000000800 */
[----:B------:R-:W-:Y:S01]  /*55c0*/  @!PT LDS RZ, [RZ] ;  /* 0x00000000fffff984 */ /* 0x000fe20000000800 */
[----:B------:R-:W-:Y:S01]  /*55d0*/  @!PT LDS RZ, [RZ] ;  /* 0x00000000fffff984 */ /* 0x000fe20000000800 */
[----:B------:R5:W-:Y:S06]  /*55e0*/  MEMBAR.ALL.CTA ;  /* 0x0000000000007992 */ /* 0x000bec0000008000 */
[----:B-----5:R-:W5:Y:S01]  /*55f0*/  FENCE.VIEW.ASYNC.S ;  /* 0x00000000000073c6 */ /* 0x020f620000000000 */
[----:B------:R-:W-:Y:S02]  /*5600*/  SEL R3, RZ, 0x1, P1 ;  /* 0x00000001ff037807 */ /* 0x000fe40000800000 */
[----:B------:R-:W-:Y:S02]  /*5610*/  SEL R105, R105, RZ, P1 ;  /* 0x000000ff69697207 */ /* 0x000fe40000800000 */
[----:B------:R-:W-:Y:S01]  /*5620*/  LOP3.LUT R104, R104, R3, RZ, 0x3c, !PT ;  /* 0x0000000368687212 */ /* 0x000fe200078e3cff */
[----:B-----5:R1:W-:Y:S06]  /*5630*/  SYNCS.ARRIVE.TRANS64.RED.A1T0 RZ, [R0+URZ], RZ ;  /* 0x000000ff00ff79a7 */ /* 0x0203ec00081004ff */
.L_x_85:
[----:B------:R-:W-:Y:S05]  /*5640*/  BSYNC B1 ;  /* 0x0000000000017941 */ /* 0x000fea0003800000 */
.L_x_84:
[----:B-1----:R-:W-:Y:S04]  /*5650*/  SHF.R.U32.HI R0, RZ, 0x15, R48 ;  /* 0x00000015ff007819 */ /* 0x002fe80000011630 */
[----:B------:R-:W-:Y:S01]  /*5660*/  LOP3.LUT P1, RZ, R0, 0x3, R101, 0x48, !PT ;  /* 0x0000000300ff7812 */ /* 0x000fe20007824865 */
[----:B------:R-:W-:Y:S01]  /*5670*/  @!UPT UIADD3 URZ, UPT, UPT, URZ, URZ, URZ ;  /* 0x000000fffffff290 */ /* 0x000fe2000fffe0ff */
[----:B----4-:R-:W-:Y:S11]  /*5680*/  @P0 BRA `(.L_x_89) ;  /* 0x0000000000080947 */ /* 0x010ff60003800000 */
[----:B------:R-:W1:Y:S02]  /*5690*/  SYNCS.PHASECHK.TRANS64.TRYWAIT P0, [R113+URZ+0x70], R2 ;  /* 0x00007002710075a7 */ /* 0x000e6400080011ff */
[----:B-1----:R-:W-:Y:S05]  /*56a0*/  @!P0 BRA `(.L_x_90) ;  /* 0x00000020006c8947 */ /* 0x002fea0003800000 */
.L_x_89:
[----:B------:R-:W-:Y:S05]  /*56b0*/  @!P1 BRA `(.L_x_91) ;  /* 0x0000000000409947 */ /* 0x000fea0003800000 */
[----:B------:R-:W4:Y:S01]  /*56c0*/  LDCU.64 UR8, c[0x4][0x70] ;  /* 0x01000e00ff0877ac */ /* 0x000f220008000a00 */
[----:B------:R-:W-:Y:S01]  /*56d0*/  MOV R3, 0x0 ;  /* 0x0000000000037802 */ /* 0x000fe20000000f00 */
[----:B------:R-:W-:Y:S02]  /*56e0*/  HFMA2 R12, -RZ, RZ, 0, 5.9604644775390625e-08 ;  /* 0x00000001ff0c7431 */ /* 0x000fe400000001ff */
[----:B------:R-:W-:Y:S02]  /*56f0*/  IMAD.MOV.U32 R8, RZ, RZ, 0x192 ;  /* 0x00000192ff087424 */ /* 0x000fe400078e00ff */
[----:B------:R-:W-:Y:S01]  /*5700*/  IMAD.MOV.U32 R13, RZ, RZ, RZ ;  /* 0x000000ffff0d7224 */ /* 0x000fe200078e00ff */
[----:B------:R-:W5:Y:S01]  /*5710*/  LDCU.64 UR6, c[0x4][0x78] ;  /* 0x01000f00ff0677ac */ /* 0x000f620008000a00 */
[----:B-1----:R-:W1:Y:S01]  /*5720*/  LDC.64 R2, c[0x4][R3] ;  /* 0x0100000003027b82 */ /* 0x002e620000000a00 */
[----:B------:R-:W2:Y:S01]  /*5730*/  LDCU.64 UR4, c[0x4][0x10] ;  /* 0x01000200ff0477ac */ /* 0x000ea20008000a00 */
[----:B----4-:R-:W-:Y:S01]  /*5740*/  MOV R5, UR9 ;  /* 0x0000000900057c02 */ /* 0x010fe20008000f00 */
[----:B------:R-:W-:Y:S01]  /*5750*/  IMAD.U32 R4, RZ, RZ, UR8 ;  /* 0x00000008ff047e24 */ /* 0x000fe2000f8e00ff */
[----:B-----5:R-:W-:Y:S01]  /*5760*/  MOV R7, UR7 ;  /* 0x0000000700077c02 */ /* 0x020fe20008000f00 */
[----:B------:R-:W-:Y:S01]  /*5770*/  IMAD.U32 R6, RZ, RZ, UR6 ;  /* 0x00000006ff067e24 */ /* 0x000fe2000f8e00ff */
[----:B--2---:R-:W-:Y:S01]  /*5780*/  MOV R11, UR5 ;  /* 0x00000005000b7c02 */ /* 0x004fe20008000f00 */
[----:B------:R-:W-:Y:S02]  /*5790*/  IMAD.U32 R10, RZ, RZ, UR4 ;  /* 0x00000004ff0a7e24 */ /* 0x000fe4000f8e00ff */
[----:B------:R-:W-:Y:S07]  /*57a0*/  LEPC R20, `(.L_x_91) ;  /* 0x000000001014794e */ /* 0x000fee0000000000 */
[----:B-1-3--:R-:W-:Y:S05]  /*57b0*/  CALL.ABS.NOINC R2 ;  /* 0x0000000002007343 */ /* 0x00afea0003c00000 */
.L_x_91:
[-C--:B---3--:R-:W-:Y:S01]  /*57c0*/  F2FP.F16.E4M3.UNPACK_B R51, R80.reuse ;  /* 0x00000050ff33723e */ /* 0x088fe200020006ff */
[----:B------:R-:W-:Y:S05]  /*57d0*/  WARPSYNC.ALL ;  /* 0x0000000000007948 */ /* 0x000fea0003800000 */
[----:B------:R-:W-:Y:S01]  /*57e0*/  R2UR UR4, R48 ;  /* 0x00000000300472ca */ /* 0x000fe200000e0000 */
[--C-:B------:R-:W-:Y:S01]  /*57f0*/  HADD2.F32 R50, -RZ, R51.reuse.H0_H0 ;  /* 0x20000033ff327230 */ /* 0x100fe20000004100 */
[----:B------:R-:W-:Y:S01]  /*5800*/  F2FP.F16.E4M3.UNPACK_B R53, R80.H1 ;  /* 0x00000050ff35723e */ /* 0x000fe200030006ff */
[----:B------:R-:W-:Y:S01]  /*5810*/  HADD2.F32 R51, -RZ, R51.H1_H1 ;  /* 0x30000033ff337230 */ /* 0x000fe20000004100 */
[-C--:B------:R-:W-:Y:S01]  /*5820*/  F2FP.F16.E4M3.UNPACK_B R55, R81.reuse ;  /* 0x00000051ff37723e */ /* 0x080fe200020006ff */
[----:B------:R-:W-:Y:S01]  /*5830*/  BSSY.RECONVERGENT B0, `(.L_x_92) ;  /* 0x0000099000007945 */ /* 0x000fe20003800200 */
[----:B------:R-:W-:Y:S01]  /*5840*/  F2FP.F16.E4M3.UNPACK_B R57, R81.H1 ;  /* 0x00000051ff39723e */ /* 0x000fe200030006ff */
[--C-:B------:R-:W-:Y:S01]  /*5850*/  HADD2.F32 R52, -RZ, R53.reuse.H0_H0 ;  /* 0x20000035ff347230 */ /* 0x100fe20000004100 */
[-C--:B------:R-:W-:Y:S01]  /*5860*/  F2FP.F16.E4M3.UNPACK_B R59, R82.reuse ;  /* 0x00000052ff3b723e */ /* 0x080fe200020006ff */
[----:B------:R-:W-:Y:S01]  /*5870*/  HADD2.F32 R54, -RZ, R53.H1_H1 ;  /* 0x30000035ff367230 */ /* 0x000fe20000004100 */
[----:B------:R-:W-:Y:S01]  /*5880*/  F2FP.F16.E4M3.UNPACK_B R61, R82.H1 ;  /* 0x00000052ff3d723e */ /* 0x000fe200030006ff */
[--C-:B------:R-:W-:Y:S01]  /*5890*/  HADD2.F32 R53, -RZ, R55.reuse.H0_H0 ;  /* 0x20000037ff357230 */ /* 0x100fe20000004100 */
[-C--:B------:R-:W-:Y:S01]  /*58a0*/  F2FP.F16.E4M3.UNPACK_B R63, R83.reuse ;  /* 0x00000053ff3f723e */ /* 0x080fe200020006ff */
[----:B------:R-:W-:Y:S01]  /*58b0*/  LDTM.16dp32bit_t0_t15.x32 R4, tmem[UR4] ;  /* 0x00000004000479ee */ /* 0x000fe20008a80000 */
[----:B------:R-:W2:Y:S01]  /*58c0*/  LDTM.16dp32bit_t16_t31.x32 R4, tmem[UR4+0x20] ;  /* 0x00002004000479ee */ /* 0x000ea20008aa0000 */
[----:B------:R-:W-:Y:S01]  /*58d0*/  SHF.L.U32 R125, R102, 0x4, RZ ;  /* 0x00000004667d7819 */ /* 0x000fe200000006ff */
[----:B------:R-:W-:Y:S01]  /*58e0*/  HADD2.F32 R56, -RZ, R55.H1_H1 ;  /* 0x30000037ff387230 */ /* 0x000fe20000004100 */
[----:B------:R-:W-:Y:S01]  /*58f0*/  ISETP.NE.AND P6, PT, R114, RZ, PT ;  /* 0x000000ff7200720c */ /* 0x000fe20003fc5270 */
[----:B------:R-:W-:Y:S01]  /*5900*/  HADD2.F32 R60, -RZ, R59.H1_H1 ;  /* 0x3000003bff3c7230 */ /* 0x000fe20000004100 */
[----:B------:R-:W-:Y:S01]  /*5910*/  IADD3 R114, PT, PT, R100, UR49, RZ ;  /* 0x0000003164727c10 */ /* 0x000fe2000fffe0ff */
[----:B------:R-:W-:Y:S01]  /*5920*/  HADD2.F32 R64, -RZ, R63.H1_H1 ;  /* 0x3000003fff407230 */ /* 0x000fe20000004100 */
[----:B------:R-:W-:Y:S01]  /*5930*/  F2FP.F16.E4M3.UNPACK_B R65, R83.H1 ;  /* 0x00000053ff41723e */ /* 0x000fe200030006ff */
[--C-:B------:R-:W-:Y:S01]  /*5940*/  HADD2.F32 R55, -RZ, R57.reuse.H0_H0 ;  /* 0x20000039ff377230 */ /* 0x100fe20000004100 */
[----:B------:R-:W-:Y:S01]  /*5950*/  IADD3 R114, PT, PT, R114, R125, RZ ;  /* 0x0000007d72727210 */ /* 0x000fe20007ffe0ff */
[----:B------:R-:W-:Y:S01]  /*5960*/  HADD2.F32 R58, -RZ, R57.H1_H1 ;  /* 0x30000039ff3a7230 */ /* 0x000fe20000004100 */
[-C--:B------:R-:W-:Y:S01]  /*5970*/  F2FP.F16.E4M3.UNPACK_B R67, R84.reuse ;  /* 0x00000054ff43723e */ /* 0x080fe200020006ff */
[----:B------:R-:W-:Y:S01]  /*5980*/  HADD2.F32 R57, -RZ, R59.H0_H0 ;  /* 0x2000003bff397230 */ /* 0x000fe20000004100 */
[----:B------:R-:W-:Y:S01]  /*5990*/  F2FP.F16.E4M3.UNPACK_B R69, R84.H1 ;  /* 0x00000054ff45723e */ /* 0x000fe200030006ff */
[----:B------:R-:W-:Y:S01]  /*59a0*/  HADD2.F32 R59, -RZ, R61.H0_H0 ;  /* 0x2000003dff3b7230 */ /* 0x000fe20000004100 */
[-C--:B------:R-:W-:Y:S01]  /*59b0*/  F2FP.F16.E4M3.UNPACK_B R71, R85.reuse ;  /* 0x00000055ff47723e */ /* 0x080fe200020006ff */
[----:B------:R-:W-:Y:S01]  /*59c0*/  HADD2.F32 R68, -RZ, R67.H1_H1 ;  /* 0x30000043ff447230 */ /* 0x000fe20000004100 */
[----:B------:R-:W-:Y:S01]  /*59d0*/  F2FP.F16.E4M3.UNPACK_B R73, R85.H1 ;  /* 0x00000055ff49723e */ /* 0x000fe200030006ff */
[----:B------:R-:W-:Y:S01]  /*59e0*/  HADD2.F32 R62, -RZ, R61.H1_H1 ;  /* 0x3000003dff3e7230 */ /* 0x000fe20000004100 */
[-C--:B------:R-:W-:Y:S01]  /*59f0*/  F2FP.F16.E4M3.UNPACK_B R75, R86.reuse ;  /* 0x00000056ff4b723e */ /* 0x080fe200020006ff */
[----:B------:R-:W-:Y:S01]  /*5a00*/  HADD2.F32 R61, -RZ, R63.H0_H0 ;  /* 0x2000003fff3d7230 */ /* 0x000fe20000004100 */
[----:B------:R-:W-:Y:S01]  /*5a10*/  F2FP.F16.E4M3.UNPACK_B R77, R86.H1 ;  /* 0x00000056ff4d723e */ /* 0x000fe200030006ff */
[----:B------:R-:W-:Y:S01]  /*5a20*/  HADD2.F32 R72, -RZ, R71.H1_H1 ;  /* 0x30000047ff487230 */ /* 0x000fe20000004100 */
[----:B------:R-:W-:Y:S01]  /*5a30*/  F2FP.F16.E4M3.UNPACK_B R79, R87.H1 ;  /* 0x00000057ff4f723e */ /* 0x000fe200030006ff */
[C---:B--2---:R-:W-:Y:S01]  /*5a40*/  FMUL R0, R47.reuse, R4 ;  /* 0x000000042f007220 */ /* 0x044fe20000400000 */
[C---:B-1----:R-:W-:Y:S01]  /*5a50*/  FMUL R2, R47.reuse, R5 ;  /* 0x000000052f027220 */ /* 0x042fe20000400000 */
[C---:B------:R-:W-:Y:S01]  /*5a60*/  FMUL R4, R47.reuse, R8 ;  /* 0x000000082f047220 */ /* 0x040fe20000400000 */
[----:B------:R-:W-:Y:S01]  /*5a70*/  FMUL R5, R47, R9 ;  /* 0x000000092f057220 */ /* 0x000fe20000400000 */
[C---:B------:R-:W-:Y:S01]  /*5a80*/  FFMA R0, R49.reuse, R50, R0 ;  /* 0x0000003231007223 */ /* 0x040fe20000000000 */
[----:B------:R-:W-:Y:S01]  /*5a90*/  FFMA R2, R49, R51, R2 ;  /* 0x0000003331027223 */ /* 0x000fe20000000002 */
[C---:B------:R-:W-:Y:S01]  /*5aa0*/  FMUL R8, R47.reuse, R12 ;  /* 0x0000000c2f087220 */ /* 0x040fe20000400000 */
[C---:B------:R-:W-:Y:S01]  /*5ab0*/  FMUL R9, R47.reuse, R13 ;  /* 0x0000000d2f097220 */ /* 0x040fe20000400000 */
[C---:B------:R-:W-:Y:S01]  /*5ac0*/  FMUL R12, R47.reuse, R16 ;  /* 0x000000102f0c7220 */ /* 0x040fe20000400000 */
[C---:B------:R-:W-:Y:S01]  /*5ad0*/  FMUL R13, R47.reuse, R17 ;  /* 0x000000112f0d7220 */ /* 0x040fe20000400000 */
[C---:B------:R-:W-:Y:S01]  /*5ae0*/  FMUL R16, R47.reuse, R20 ;  /* 0x000000142f107220 */ /* 0x040fe20000400000 */
[C---:B------:R-:W-:Y:S01]  /*5af0*/  FMUL R17, R47.reuse, R21 ;  /* 0x000000152f117220 */ /* 0x040fe20000400000 */
[C---:B------:R-:W-:Y:S01]  /*5b00*/  FMUL R20, R47.reuse, R24 ;  /* 0x000000182f147220 */ /* 0x040fe20000400000 */
[C---:B------:R-:W-:Y:S01]  /*5b10*/  FMUL R21, R47.reuse, R25 ;  /* 0x000000192f157220 */ /* 0x040fe20000400000 */
[----:B------:R-:W-:Y:S02]  /*5b20*/  HADD2.F32 R76, -RZ, R75.H1_H1 ;  /* 0x3000004bff4c7230 */ /* 0x000fe40000004100 */
[C---:B------:R-:W-:Y:S01]  /*5b30*/  FMUL R24, R47.reuse, R28 ;  /* 0x0000001c2f187220 */ /* 0x040fe20000400000 */
[C---:B------:R-:W-:Y:S01]  /*5b40*/  FMUL R25, R47.reuse, R29 ;  /* 0x0000001d2f197220 */ /* 0x040fe20000400000 */
[C---:B------:R-:W-:Y:S01]  /*5b50*/  FMUL R28, R47.reuse, R32 ;  /* 0x000000202f1c7220 */ /* 0x040fe20000400000 */
[C---:B------:R-:W-:Y:S01]  /*5b60*/  FMUL R29, R47.reuse, R33 ;  /* 0x000000212f1d7220 */ /* 0x040fe20000400000 */
[C---:B------:R-:W-:Y:S01]  /*5b70*/  FMUL R3, R47.reuse, R6 ;  /* 0x000000062f037220 */ /* 0x040fe20000400000 */
[C---:B------:R-:W-:Y:S01]  /*5b80*/  FMUL R7, R47.reuse, R7 ;  /* 0x000000072f077220 */ /* 0x040fe20000400000 */
[C---:B------:R-:W-:Y:S01]  /*5b90*/  FMUL R6, R47.reuse, R10 ;  /* 0x0000000a2f067220 */ /* 0x040fe20000400000 */
[----:B------:R-:W-:Y:S01]  /*5ba0*/  FMUL R11, R47, R11 ;  /* 0x0000000b2f0b7220 */ /* 0x000fe20000400000 */
[C---:B------:R-:W-:Y:S01]  /*5bb0*/  FFMA R3, R49.reuse, R52, R3 ;  /* 0x0000003431037223 */ /* 0x040fe20000000003 */
[C---:B------:R-:W-:Y:S01]  /*5bc0*/  FFMA R7, R49.reuse, R54, R7 ;  /* 0x0000003631077223 */ /* 0x040fe20000000007 */
[C---:B------:R-:W-:Y:S01]  /*5bd0*/  FFMA R4, R49.reuse, R53, R4 ;  /* 0x0000003531047223 */ /* 0x040fe20000000004 */
[----:B------:R-:W-:Y:S01]  /*5be0*/  F2FP.F16.E4M3.UNPACK_B R50, R87 ;  /* 0x00000057ff32723e */ /* 0x000fe200020006ff */
[C---:B------:R-:W-:Y:S01]  /*5bf0*/  FFMA R5, R49.reuse, R56, R5 ;  /* 0x0000003831057223 */ /* 0x040fe20000000005 */
[----:B------:R-:W-:Y:S01]  /*5c00*/  FFMA R6, R49, R55, R6 ;  /* 0x0000003731067223 */ /* 0x000fe20000000006 */
[----:B------:R-:W-:Y:S01]  /*5c10*/  F2FP.SATFINITE.E4M3.F32.PACK_AB_MERGE_C R117, R7, R3, RZ ;  /* 0x000000030775723e */ /* 0x000fe200048070ff */
[C---:B------:R-:W-:Y:S01]  /*5c20*/  FFMA R11, R49.reuse, R58, R11 ;  /* 0x0000003a310b7223 */ /* 0x040fe2000000000b */
[C---:B------:R-:W-:Y:S01]  /*5c30*/  FFMA R8, R49.reuse, R57, R8 ;  /* 0x0000003931087223 */ /* 0x040fe20000000008 */
[----:B------:R-:W-:Y:S01]  /*5c40*/  ISETP.NE.AND P0, PT, R110, RZ, PT ;  /* 0x000000ff6e00720c */ /* 0x000fe20003f05270 */
[----:B------:R-:W-:Y:S01]  /*5c50*/  FFMA R9, R49, R60, R9 ;  /* 0x0000003c31097223 */ /* 0x000fe20000000009 */
[----:B------:R-:W-:Y:S01]  /*5c60*/  F2FP.SATFINITE.E4M3.F32.PACK_AB_MERGE_C R116, R2, R0, R117 ;  /* 0x000000000274723e */ /* 0x000fe20004807075 */
[--C-:B------:R-:W-:Y:S01]  /*5c70*/  HADD2.F32 R51, -RZ, R50.reuse.H0_H0 ;  /* 0x20000032ff337230 */ /* 0x100fe20000004100 */
[----:B------:R-:W-:Y:S01]  /*5c80*/  F2FP.SATFINITE.E4M3.F32.PACK_AB_MERGE_C R117, R11, R6, RZ ;  /* 0x000000060b75723e */ /* 0x000fe200048070ff */
[----:B------:R-:W-:Y:S02]  /*5c90*/  HADD2.F32 R50, -RZ, R50.H1_H1 ;  /* 0x30000032ff327230 */ /* 0x000fe40000004100 */
[C---:B------:R-:W-:Y:S01]  /*5ca0*/  FMUL R10, R47.reuse, R14 ;  /* 0x0000000e2f0a7220 */ /* 0x040fe20000400000 */
[----:B------:R-:W-:Y:S01]  /*5cb0*/  FMUL R15, R47, R15 ;  /* 0x0000000f2f0f7220 */ /* 0x000fe20000400000 */
[--C-:B------:R-:W-:Y:S01]  /*5cc0*/  HADD2.F32 R63, -RZ, R65.reuse.H0_H0 ;  /* 0x20000041ff3f7230 */ /* 0x100fe20000004100 */
[----:B------:R-:W-:Y:S01]  /*5cd0*/  F2FP.SATFINITE.E4M3.F32.PACK_AB_MERGE_C R117, R5, R4, R117 ;  /* 0x000000040575723e */ /* 0x000fe20004807075 */
[C---:B------:R-:W-:Y:S01]  /*5ce0*/  FFMA R10, R49.reuse, R59, R10 ;  /* 0x0000003b310a7223 */ /* 0x040fe2000000000a */
[C---:B------:R-:W-:Y:S01]  /*5cf0*/  FFMA R15, R49.reuse, R62, R15 ;  /* 0x0000003e310f7223 */ /* 0x040fe2000000000f */
[C---:B------:R-:W-:Y:S01]  /*5d00*/  FFMA R12, R49.reuse, R61, R12 ;  /* 0x0000003d310c7223 */ /* 0x040fe2000000000c */
[----:B------:R-:W-:Y:S01]  /*5d10*/  FFMA R13, R49, R64, R13 ;  /* 0x00000040310d7223 */ /* 0x000fe2000000000d */
[----:B------:R-:W-:Y:S02]  /*5d20*/  HADD2.F32 R66, -RZ, R65.H1_H1 ;  /* 0x30000041ff427230 */ /* 0x000fe40000004100 */
[C---:B------:R-:W-:Y:S01]  /*5d30*/  FMUL R14, R47.reuse, R18 ;  /* 0x000000122f0e7220 */ /* 0x040fe20000400000 */
[----:B------:R-:W-:Y:S02]  /*5d40*/  HADD2.F32 R65, -RZ, R67.H0_H0 ;  /* 0x20000043ff417230 */ /* 0x000fe40000004100 */
[----:B------:R-:W-:Y:S01]  /*5d50*/  FMUL R19, R47, R19 ;  /* 0x000000132f137220 */ /* 0x000fe20000400000 */
[--C-:B------:R-:W-:Y:S02]  /*5d60*/  HADD2.F32 R67, -RZ, R69.reuse.H0_H0 ;  /* 0x20000045ff437230 */ /* 0x100fe40000004100 */
[----:B------:R-:W-:Y:S01]  /*5d70*/  FFMA R14, R49, R63, R14 ;  /* 0x0000003f310e7223 */ /* 0x000fe2000000000e */
[----:B------:R-:W-:Y:S02]  /*5d80*/  HADD2.F32 R70, -RZ, R69.H1_H1 ;  /* 0x30000045ff467230 */ /* 0x000fe40000004100 */
[----:B------:R-:W-:Y:S01]  /*5d90*/  FMUL R18, R47, R22 ;  /* 0x000000162f127220 */ /* 0x000fe20000400000 */
[----:B------:R-:W-:Y:S02]  /*5da0*/  HADD2.F32 R69, -RZ, R71.H0_H0 ;  /* 0x20000047ff457230 */ /* 0x000fe40000004100 */
[----:B------:R-:W-:Y:S01]  /*5db0*/  FFMA R19, R49, R66, R19 ;  /* 0x0000004231137223 */ /* 0x000fe20000000013 */
[----:B------:R-:W-:Y:S01]  /*5dc0*/  FMUL R23, R47, R23 ;  /* 0x000000172f177220 */ /* 0x000fe20000400000 */
[C---:B------:R-:W-:Y:S01]  /*5dd0*/  FFMA R16, R49.reuse, R65, R16 ;  /* 0x0000004131107223 */ /* 0x040fe20000000010 */
[C---:B------:R-:W-:Y:S01]  /*5de0*/  FFMA R17, R49.reuse, R68, R17 ;  /* 0x0000004431117223 */ /* 0x040fe20000000011 */
        /* <DEDUP_REMOVED lines=23> */
[----:B------:R-:W-:Y:S01]  /*5f60*/  F2FP.SATFINITE.E4M3.F32.PACK_AB_MERGE_C R118, R15, R10, RZ ;  /* 0x0000000a0f76723e */ /* 0x000fe200048070ff */
[----:B------:R-:W-:Y:S01]  /*5f70*/  FFMA R28, R49, R51, R28 ;  /* 0x00000033311c7223 */ /* 0x000fe2000000001c */
[----:B------:R-:W-:Y:S01]  /*5f80*/  F2FP.SATFINITE.E4M3.F32.PACK_AB_MERGE_C R119, R19, R14, RZ ;  /* 0x0000000e1377723e */ /* 0x000fe200048070ff */
[C---:B------:R-:W-:Y:S01]  /*5f90*/  FFMA R29, R49.reuse, R50, R29 ;  /* 0x00000032311d7223 */ /* 0x040fe2000000001d */
[C---:B------:R-:W-:Y:S01]  /*5fa0*/  FFMA R30, R49.reuse, R77, R30 ;  /* 0x0000004d311e7223 */ /* 0x040fe2000000001e */
[----:B------:R-:W-:Y:S01]  /*5fb0*/  FFMA R35, R49, R52, R35 ;  /* 0x0000003431237223 */ /* 0x000fe20000000023 */
[----:B------:R-:W-:Y:S02]  /*5fc0*/  F2FP.SATFINITE.E4M3.F32.PACK_AB_MERGE_C R118, R9, R8, R118 ;  /* 0x000000080976723e */ /* 0x000fe40004807076 */
[----:B------:R-:W-:Y:S02]  /*5fd0*/  F2FP.SATFINITE.E4M3.F32.PACK_AB_MERGE_C R119, R13, R12, R119 ;  /* 0x0000000c0d77723e */ /* 0x000fe40004807077 */
[----:B------:R-:W-:Y:S02]  /*5fe0*/  F2FP.SATFINITE.E4M3.F32.PACK_AB_MERGE_C R120, R23, R18, RZ ;  /* 0x000000121778723e */ /* 0x000fe400048070ff */
[----:B------:R-:W-:Y:S01]  /*5ff0*/  F2FP.SATFINITE.E4M3.F32.PACK_AB_MERGE_C R121, R27, R22, RZ ;  /* 0x000000161b79723e */ /* 0x000fe200048070ff */
[----:B------:R1:W-:Y:S01]  /*6000*/  STS.128 [R100+UR49+0x2200], R116 ;  /* 0x0022007464007988 */ /* 0x0003e20008000c31 */
[----:B------:R-:W-:Y:S02]  /*6010*/  F2FP.SATFINITE.E4M3.F32.PACK_AB_MERGE_C R122, R31, R26, RZ ;  /* 0x0000001a1f7a723e */ /* 0x000fe400048070ff */
[----:B------:R-:W-:Y:S02]  /*6020*/  F2FP.SATFINITE.E4M3.F32.PACK_AB_MERGE_C R123, R35, R30, RZ ;  /* 0x0000001e237b723e */ /* 0x000fe400048070ff */
[----:B------:R-:W-:Y:S02]  /*6030*/  F2FP.SATFINITE.E4M3.F32.PACK_AB_MERGE_C R120, R17, R16, R120 ;  /* 0x000000101178723e */ /* 0x000fe40004807078 */
[----:B------:R-:W-:Y:S02]  /*6040*/  F2FP.SATFINITE.E4M3.F32.PACK_AB_MERGE_C R121, R21, R20, R121 ;  /* 0x000000141579723e */ /* 0x000fe40004807079 */
[----:B------:R-:W-:Y:S02]  /*6050*/  F2FP.SATFINITE.E4M3.F32.PACK_AB_MERGE_C R122, R25, R24, R122 ;  /* 0x00000018197a723e */ /* 0x000fe4000480707a */
[----:B------:R-:W-:Y:S02]  /*6060*/  F2FP.SATFINITE.E4M3.F32.PACK_AB_MERGE_C R123, R29, R28, R123 ;  /* 0x0000001c1d7b723e */ /* 0x000fe4000480707b */
[----:B------:R-:W-:Y:S02]  /*6070*/  LEA R32, R105, UR49, 0x3 ;  /* 0x0000003169207c11 */ /* 0x000fe4000f8e18ff */
[----:B------:R-:W-:Y:S01]  /*6080*/  @P6 SHF.L.U32 R33, R104, 0x1f, RZ ;  /* 0x0000001f68216819 */ /* 0x000fe200000006ff */
[----:B------:R1:W-:Y:S01]  /*6090*/  STS.128 [R114+0x2210], R120 ;  /* 0x0022107872007388 */ /* 0x0003e20000000c00 */
[----:B------:R-:W-:Y:S01]  /*60a0*/  @!PT LDS RZ, [RZ] ;  /* 0x00000000fffff984 */ /* 0x000fe20000000800 */
[----:B------:R-:W-:Y:S01]  /*60b0*/  @!PT LDS RZ, [RZ] ;  /* 0x00000000fffff984 */ /* 0x000fe20000000800 */
[----:B------:R-:W-:Y:S01]  /*60c0*/  @!PT LDS RZ, [RZ] ;  /* 0x00000000fffff984 */ /* 0x000fe20000000800 */
[----:B------:R-:W-:Y:S01]  /*60d0*/  @!PT LDS RZ, [RZ] ;  /* 0x00000000fffff984 */ /* 0x000fe20000000800 */
[----:B------:R2:W-:Y:S07]  /*60e0*/  MEMBAR.ALL.CTA ;  /* 0x0000000000007992 */ /* 0x0005ee0000008000 */
[----:B--2---:R-:W2:Y:S02]  /*60f0*/  FENCE.VIEW.ASYNC.S ;  /* 0x00000000000073c6 */ /* 0x004ea40000000000 */
[----:B--2---:R-:W-:Y:S06]  /*6100*/  BAR.SYNC.DEFER_BLOCKING 0x1, 0x80 ;  /* 0x0042000000007b1d */ /* 0x004fec0000010000 */
[----:B------:R-:W-:Y:S05]  /*6110*/  @P0 BRA `(.L_x_93) ;  /* 0x0000000000280947 */ /* 0x000fea0003800000 */
[----:B------:R-:W-:Y:S02]  /*6120*/  UIADD3 UR4, UPT, UPT, UR49, 0x2200, URZ ;  /* 0x0000220031047890 */ /* 0x000fe4000fffe0ff */
[----:B------:R-:W-:Y:S01]  /*6130*/  UIADD3 UR6, UP0, UPT, UR52, 0x680, URZ ;  /* 0x0000068034067890 */ /* 0x000fe2000ff1e0ff */
[----:B------:R-:W-:Y:S03]  /*6140*/  UMOV UR43, UR36 ;  /* 0x00000024002b7c82 */ /* 0x000fe60008000000 */
[----:B------:R-:W-:Y:S01]  /*6150*/  MOV R109, UR4 ;  /* 0x00000004006d7c02 */ /* 0x000fe20008000f00 */
[----:B------:R-:W-:Y:S03]  /*6160*/  UIADD3.X UR7, UPT, UPT, URZ, UR53, URZ, UP0, !UPT ;  /* 0x00000035ff077290 */ /* 0x000fe600087fe4ff */
[----:B------:R-:W-:Y:S11]  /*6170*/  R2UR UR40, R109 ;  /* 0x000000006d2872ca */ /* 0x000ff600000e0000 */
[----:B------:R-:W-:Y:S02]  /*6180*/  @!UPT UIADD3 URZ, UPT, UPT, URZ, URZ, URZ ;  /* 0x000000fffffff290 */ /* 0x000fe4000fffe0ff */
[----:B------:R2:W-:Y:S01]  /*6190*/  UTMASTG.3D [UR40], [UR6] ;  /* 0x00000028060073b5 */ /* 0x0005e20008010000 */
[----:B------:R0:W-:Y:S01]  /*61a0*/  UTMACMDFLUSH ;  /* 0x00000000000079b7 */ /* 0x0001e20000000000 */
[----:B--2---:R-:W-:Y:S04]  /*61b0*/  DEPBAR.LE SB0, 0x1 ;  /* 0x000080400000791a */ /* 0x004fe80000000000 */
.L_x_93:
[----:B------:R-:W-:Y:S05]  /*61c0*/  BSYNC.RECONVERGENT B0 ;  /* 0x0000000000007941 */ /* 0x000fea0003800200 */
.L_x_92:
[----:B------:R-:W-:Y:S06]  /*61d0*/  BAR.SYNC.DEFER_BLOCKING 0x1, 0x80 ;  /* 0x0042000000007b1d */ /* 0x000fec0000010000 */
[----:B------:R-:W2:Y:S01]  /*61e0*/  @P6 SYNCS.PHASECHK.TRANS64.TRYWAIT P0, [R32+URZ+0x20], R33 ;  /* 0x00002021200065a7 */ /* 0x000ea200080011ff */
[----:B------:R-:W-:Y:S01]  /*61f0*/  BSSY B1, `(.L_x_94) ;  /* 0x0000020000017945 */ /* 0x000fe20003800000 */
[----:B--2---:R-:W-:Y:S03]  /*6200*/  @P6 SEL R115, RZ, 0x1, !P0 ;  /* 0x00000001ff736807 */ /* 0x004fe60004000000 */
[----:B------:R-:W-:Y:S05]  /*6210*/  @!P6 BRA `(.L_x_95) ;  /* 0x000000000074e947 */ /* 0x000fea0003800000 */
[----:B------:R-:W-:Y:S01]  /*6220*/  ISETP.NE.AND P1, PT, R124, RZ, PT ;  /* 0x000000ff7c00720c */ /* 0x000fe20003f25270 */
[----:B------:R-:W-:Y:S01]  /*6230*/  BSSY B0, `(.L_x_96) ;  /* 0x0000009000007945 */ /* 0x000fe20003800000 */
[----:B------:R-:W-:Y:S11]  /*6240*/  ISETP.NE.AND P0, PT, R115, RZ, PT ;  /* 0x000000ff7300720c */ /* 0x000ff60003f05270 */
[----:B------:R-:W-:Y:S05]  /*6250*/  @P1 IMAD R0, R105, 0x1000, R100 ;  /* 0x0000100069001824 */ /* 0x000fea00078e0264 */
[----:B------:R-:W-:Y:S05]  /*6260*/  @P1 IADD3 R2, PT, PT, R0, UR49, RZ ;  /* 0x0000003100021c10 */ /* 0x000fea000fffe0ff */
[----:B------:R-:W-:Y:S01]  /*6270*/  @P1 IMAD.IADD R2, R2, 0x1, R125 ;  /* 0x0000000102021824 */ /* 0x000fe200078e027d */
[----:B------:R-:W-:Y:S06]  /*6280*/  @P0 BRA `(.L_x_97) ;  /* 0x00000000000c0947 */ /* 0x000fec0003800000 */
[----:B------:R-:W-:Y:S04]  /*6290*/  SHF.L.U32 R3, R104, 0x1f, RZ ;  /* 0x0000001f68037819 */ /* 0x000fe800000006ff */
[----:B------:R-:W2:Y:S02]  /*62a0*/  SYNCS.PHASECHK.TRANS64.TRYWAIT P0, [R32+URZ+0x20], R3 ;  /* 0x00002003200075a7 */ /* 0x000ea400080011ff */
[----:B--2---:R-:W-:Y:S05]  /*62b0*/  @!P0 BRA `(.L_x_98) ;  /* 0x00000014007c8947 */ /* 0x004fea0003800000 */
.L_x_97:
[----:B------:R-:W-:Y:S05]  /*62c0*/  BSYNC B0 ;  /* 0x0000000000007941 */ /* 0x000fea0003800000 */
.L_x_96:
[----:B------:R-:W-:Y:S01]  /*62d0*/  ISETP.NE.AND P0, PT, R124, RZ, PT ;  /* 0x000000ff7c00720c */ /* 0x000fe20003f05270 */
[----:B--2---:R-:W-:Y:S02]  /*62e0*/  VIADD R32, R32, 0x30 ;  /* 0x0000003020207836 */ /* 0x004fe40000000000 */
[----:B------:R-:W-:Y:S02]  /*62f0*/  IMAD.U32 R3, RZ, RZ, UR37 ;  /* 0x00000025ff037e24 */ /* 0x000fe4000f8e00ff */
[----:B------:R-:W-:Y:S03]  /*6300*/  VIADD R105, R105, 0x1 ;  /* 0x0000000169697836 */ /* 0x000fe60000000000 */
[----:B------:R-:W-:Y:S05]  /*6310*/  PRMT R3, R3, 0x654, R32 ;  /* 0x0000065403037816 */ /* 0x000fea0000000020 */
[----:B------:R2:W3:Y:S04]  /*6320*/  @P0 LDS.128 R80, [R0+UR49+0x200] ;  /* 0x0002003100500984 */ /* 0x0004e80008000c00 */
[----:B------:R2:W4:Y:S01]  /*6330*/  @P0 LDS.128 R84, [R2+0x210] ;  /* 0x0002100002540984 */ /* 0x0005220000000c00 */
[C---:B------:R-:W-:Y:S01]  /*6340*/  ISETP.NE.AND P0, PT, R105.reuse, 0x2, PT ;  /* 0x000000026900780c */ /* 0x040fe20003f05270 */
[----:B------:R-:W-:Y:S01]  /*6350*/  @!PT LDS RZ, [RZ] ;  /* 0x00000000fffff984 */ /* 0x000fe20000000800 */
[----:B------:R-:W-:Y:S01]  /*6360*/  @!PT LDS RZ, [RZ] ;  /* 0x00000000fffff984 */ /* 0x000fe20000000800 */
[----:B------:R-:W-:Y:S01]  /*6370*/  @!PT LDS RZ, [RZ] ;  /* 0x00000000fffff984 */ /* 0x000fe20000000800 */
[----:B------:R-:W-:Y:S01]  /*6380*/  @!PT LDS RZ, [RZ] ;  /* 0x00000000fffff984 */ /* 0x000fe20000000800 */
[----:B------:R5:W-:Y:S06]  /*6390*/  MEMBAR.ALL.CTA ;  /* 0x0000000000007992 */ /* 0x000bec0000008000 */
[----:B-----5:R-:W5:Y:S01]  /*63a0*/  FENCE.VIEW.ASYNC.S ;  /* 0x00000000000073c6 */ /* 0x020f620000000000 */
[----:B------:R-:W-:Y:S01]  /*63b0*/  SEL R105, R105, RZ, P0 ;  /* 0x000000ff69697207 */ /* 0x000fe20000000000 */
[----:B-----5:R5:W-:Y:S02]  /*63c0*/  SYNCS.ARRIVE.TRANS64.RED.A1T0 RZ, [R3+URZ], RZ ;  /* 0x000000ff03ff79a7 */ /* 0x020be400081004ff */
[----:B-----5:R-:W-:Y:S04]  /*63d0*/  SEL R3, RZ, 0x1, P0 ;  /* 0x00000001ff037807 */ /* 0x020fe80000000000 */
[----:B--23--:R-:W-:Y:S02]  /*63e0*/  LOP3.LUT R104, R104, R3, RZ, 0x3c, !PT ;  /* 0x0000000368687212 */ /* 0x00cfe400078e3cff */
.L_x_95:
[----:B------:R-:W-:Y:S05]  /*63f0*/  BSYNC B1 ;  /* 0x0000000000017941 */ /* 0x000fea0003800000 */
.L_x_94:
[----:B------:R-:W-:Y:S05]  /*6400*/  VIADD R0, R48, 0x40 ;  /* 0x0000004030007836 */ /* 0x000fea0000000000 */
[----:B------:R-:W-:Y:S04]  /*6410*/  SHF.R.U32.HI R0, RZ, 0x15, R0 ;  /* 0x00000015ff007819 */ /* 0x000fe80000011600 */
[----:B------:R-:W-:Y:S11]  /*6420*/  LOP3.LUT P0, RZ, R0, 0x3, R101, 0x48, !PT ;  /* 0x0000000300ff7812 */ /* 0x000ff60007804865 */
[----:B------:R-:W-:Y:S02]  /*6430*/  @!UPT UIADD3 URZ, UPT, UPT, URZ, URZ, URZ ;  /* 0x000000fffffff290 */ /* 0x000fe4000fffe0ff */
[----:B------:R-:W-:Y:S05]  /*6440*/  @!P0 BRA `(.L_x_99) ;  /* 0x0000000000408947 */ /* 0x000fea0003800000 */
[----:B------:R-:W2:Y:S01]  /*6450*/  LDCU.64 UR8, c[0x4][0x70] ;  /* 0x01000e00ff0877ac */ /* 0x000ea20008000a00 */
[----:B------:R-:W-:Y:S01]  /*6460*/  MOV R3, 0x0 ;  /* 0x0000000000037802 */ /* 0x000fe20000000f00 */
[----:B------:R-:W-:Y:S02]  /*6470*/  HFMA2 R12, -RZ, RZ, 0, 5.9604644775390625e-08 ;  /* 0x00000001ff0c7431 */ /* 0x000fe400000001ff */
[----:B------:R-:W-:Y:S02]  /*6480*/  IMAD.MOV.U32 R8, RZ, RZ, 0x192 ;  /* 0x00000192ff087424 */ /* 0x000fe400078e00ff */
[----:B------:R-:W-:Y:S01]  /*6490*/  IMAD.MOV.U32 R13, RZ, RZ, RZ ;  /* 0x000000ffff0d7224 */ /* 0x000fe200078e00ff */
[----:B------:R-:W3:Y:S01]  /*64a0*/  LDCU.64 UR6, c[0x4][0x78] ;  /* 0x01000f00ff0677ac */ /* 0x000ee20008000a00 */
[----:B------:R-:W1:Y:S01]  /*64b0*/  LDC.64 R2, c[0x4][R3] ;  /* 0x0100000003027b82 */ /* 0x000e620000000a00 */
[----:B------:R-:W5:Y:S01]  /*64c0*/  LDCU.64 UR4, c[0x4][0x10] ;  /* 0x01000200ff0477ac */ /* 0x000f620008000a00 */
[----:B--2---:R-:W-:Y:S01]  /*64d0*/  MOV R5, UR9 ;  /* 0x0000000900057c02 */ /* 0x004fe20008000f00 */
[----:B------:R-:W-:Y:S01]  /*64e0*/  IMAD.U32 R4, RZ, RZ, UR8 ;  /* 0x00000008ff047e24 */ /* 0x000fe2000f8e00ff */
[----:B---3--:R-:W-:Y:S01]  /*64f0*/  MOV R7, UR7 ;  /* 0x0000000700077c02 */ /* 0x008fe20008000f00 */
[----:B------:R-:W-:Y:S01]  /*6500*/  IMAD.U32 R6, RZ, RZ, UR6 ;  /* 0x00000006ff067e24 */ /* 0x000fe2000f8e00ff */
[----:B-----5:R-:W-:Y:S01]  /*6510*/  MOV R11, UR5 ;  /* 0x00000005000b7c02 */ /* 0x020fe20008000f00 */
[----:B------:R-:W-:Y:S02]  /*6520*/  IMAD.U32 R10, RZ, RZ, UR4 ;  /* 0x00000004ff0a7e24 */ /* 0x000fe4000f8e00ff */
[----:B------:R-:W-:Y:S07]  /*6530*/  LEPC R20, `(.L_x_99) ;  /* 0x000000001014794e */ /* 0x000fee0000000000 */
[----:B-1--4-:R-:W-:Y:S05]  /*6540*/  CALL.ABS.NOINC R2 ;  /* 0x0000000002007343 */ /* 0x012fea0003c00000 */
.L_x_99:
[----:B------:R-:W-:Y:S01]  /*6550*/  ISETP.NE.AND P0, PT, R110, RZ, PT ;  /* 0x000000ff6e00720c */ /* 0x000fe20003f05270 */
[----:B------:R-:W-:Y:S05]  /*6560*/  WARPSYNC.ALL ;  /* 0x0000000000007948 */ /* 0x000fea0003800000 */
[----:B------:R-:W-:Y:S01]  /*6570*/  R2UR UR4, R48 ;  /* 0x00000000300472ca */ /* 0x000fe200000e0000 */
[----:B------:R-:W-:Y:S01]  /*6580*/  BSSY.RECONVERGENT B0, `(.L_x_100) ;  /* 0x000009c000007945 */ /* 0x000fe20003800200 */
[-C--:B------:R-:W-:Y:S02]  /*6590*/  F2FP.F16.E4M3.UNPACK_B R51, R80.reuse ;  /* 0x00000050ff33723e */ /* 0x080fe400020006ff */
[----:B------:R-:W-:Y:S02]  /*65a0*/  F2FP.F16.E4M3.UNPACK_B R80, R80.H1 ;  /* 0x00000050ff50723e */ /* 0x000fe400030006ff */
[-C--:B------:R-:W-:Y:S01]  /*65b0*/  F2FP.F16.E4M3.UNPACK_B R55, R81.reuse ;  /* 0x00000051ff37723e */ /* 0x080fe200020006ff */
[--C-:B------:R-:W-:Y:S01]  /*65c0*/  HADD2.F32 R50, -RZ, R51.reuse.H0_H0 ;  /* 0x20000033ff327230 */ /* 0x100fe20000004100 */
[----:B------:R-:W-:Y:S01]  /*65d0*/  F2FP.F16.E4M3.UNPACK_B R81, R81.H1 ;  /* 0x00000051ff51723e */ /* 0x000fe200030006ff */
[----:B------:R-:W-:Y:S01]  /*65e0*/  HADD2.F32 R52, -RZ, R51.H1_H1 ;  /* 0x30000033ff347230 */ /* 0x000fe20000004100 */
[-C--:B------:R-:W-:Y:S01]  /*65f0*/  F2FP.F16.E4M3.UNPACK_B R59, R82.reuse ;  /* 0x00000052ff3b723e */ /* 0x080fe200020006ff */
[--C-:B------:R-:W-:Y:S01]  /*6600*/  HADD2.F32 R51, -RZ, R80.reuse.H0_H0 ;  /* 0x20000050ff337230 */ /* 0x100fe20000004100 */
[----:B------:R-:W-:Y:S01]  /*6610*/  F2FP.F16.E4M3.UNPACK_B R82, R82.H1 ;  /* 0x00000052ff52723e */ /* 0x000fe200030006ff */
[----:B------:R-:W-:Y:S01]  /*6620*/  LDTM.16dp32bit_t0_t15.x32 R4, tmem[UR4+0x40] ;  /* 0x00004004000479ee */ /* 0x000fe20008a80000 */
[----:B------:R-:W2:Y:S01]  /*6630*/  LDTM.16dp32bit_t16_t31.x32 R4, tmem[UR4+0x60] ;  /* 0x00006004000479ee */ /* 0x000ea20008aa0000 */
[----:B------:R-:W-:Y:S01]  /*6640*/  NOP ;  /* 0x0000000000007918 */ /* 0x000fe20000000000 */
[--C-:B------:R-:W-:Y:S01]  /*6650*/  HADD2.F32 R53, -RZ, R55.reuse.H0_H0 ;  /* 0x20000037ff357230 */ /* 0x100fe20000004100 */
[----:B------:R-:W-:Y:S01]  /*6660*/  R2UR UR5, R113 ;  /* 0x00000000710572ca */ /* 0x000fe200000e0000 */
[----:B------:R-:W-:Y:S01]  /*6670*/  HADD2.F32 R56, -RZ, R55.H1_H1 ;  /* 0x30000037ff387230 */ /* 0x000fe20000004100 */
[----:B------:R-:W-:Y:S01]  /*6680*/  F2FP.F16.E4M3.UNPACK_B R63, R83 ;  /* 0x00000053ff3f723e */ /* 0x000fe200020006ff */
[--C-:B------:R-:W-:Y:S01]  /*6690*/  HADD2.F32 R57, -RZ, R59.reuse.H0_H0 ;  /* 0x2000003bff397230 */ /* 0x100fe20000004100 */
[----:B----4-:R-:W-:Y:S01]  /*66a0*/  F2FP.F16.E4M3.UNPACK_B R67, R84 ;  /* 0x00000054ff43723e */ /* 0x010fe200020006ff */
[----:B------:R-:W-:Y:S01]  /*66b0*/  HADD2.F32 R60, -RZ, R59.H1_H1 ;  /* 0x3000003bff3c7230 */ /* 0x000fe20000004100 */
[----:B------:R-:W-:Y:S01]  /*66c0*/  F2FP.F16.E4M3.UNPACK_B R71, R85 ;  /* 0x00000055ff47723e */ /* 0x000fe200020006ff */
[--C-:B------:R-:W-:Y:S01]  /*66d0*/  HADD2.F32 R61, -RZ, R63.reuse.H0_H0 ;  /* 0x2000003fff3d7230 */ /* 0x100fe20000004100 */
[----:B------:R-:W-:Y:S01]  /*66e0*/  F2FP.F16.E4M3.UNPACK_B R75, R86 ;  /* 0x00000056ff4b723e */ /* 0x000fe200020006ff */
[----:B------:R-:W-:Y:S01]  /*66f0*/  HADD2.F32 R64, -RZ, R63.H1_H1 ;  /* 0x3000003fff407230 */ /* 0x000fe20000004100 */
[----:B------:R-:W-:Y:S01]  /*6700*/  F2FP.F16.E4M3.UNPACK_B R77, R87 ;  /* 0x00000057ff4d723e */ /* 0x000fe200020006ff */
[--C-:B------:R-:W-:Y:S01]  /*6710*/  HADD2.F32 R65, -RZ, R67.reuse.H0_H0 ;  /* 0x20000043ff417230 */ /* 0x100fe20000004100 */
[----:B------:R-:W-:Y:S01]  /*6720*/  F2FP.F16.E4M3.UNPACK_B R83, R83.H1 ;  /* 0x00000053ff53723e */ /* 0x000fe200030006ff */
[----:B------:R-:W-:Y:S01]  /*6730*/  UIADD3 UR5, UPT, UPT, UR5, 0x90, URZ ;  /* 0x0000009005057890 */ /* 0x000fe2000fffe0ff */
[----:B------:R-:W-:Y:S01]  /*6740*/  HADD2.F32 R67, -RZ, R67.H1_H1 ;  /* 0x30000043ff437230 */ /* 0x000fe20000004100 */
[----:B------:R-:W-:Y:S01]  /*6750*/  F2FP.F16.E4M3.UNPACK_B R84, R84.H1 ;  /* 0x00000054ff54723e */ /* 0x000fe200030006ff */
[--C-:B------:R-:W-:Y:S01]  /*6760*/  HADD2.F32 R69, -RZ, R71.reuse.H0_H0 ;  /* 0x20000047ff457230 */ /* 0x100fe20000004100 */
[----:B------:R-:W-:Y:S01]  /*6770*/  UPRMT UR5, UR37, 0x654, UR5 ;  /* 0x0000065425057896 */ /* 0x000fe20008000005 */
[----:B------:R-:W-:Y:S01]  /*6780*/  HADD2.F32 R72, -RZ, R71.H1_H1 ;  /* 0x30000047ff487230 */ /* 0x000fe20000004100 */
[----:B------:R-:W-:Y:S01]  /*6790*/  F2FP.F16.E4M3.UNPACK_B R85, R85.H1 ;  /* 0x00000055ff55723e */ /* 0x000fe200030006ff */
[--C-:B------:R-:W-:Y:S02]  /*67a0*/  HADD2.F32 R73, -RZ, R75.reuse.H0_H0 ;  /* 0x2000004bff497230 */ /* 0x100fe40000004100 */
[C---:B--2---:R-:W-:Y:S01]  /*67b0*/  FMUL R4, R47.reuse, R4 ;  /* 0x000000042f047220 */ /* 0x044fe20000400000 */
[C---:B------:R-:W-:Y:S01]  /*67c0*/  FMUL R5, R47.reuse, R5 ;  /* 0x000000052f057220 */ /* 0x040fe20000400000 */
[C---:B------:R-:W-:Y:S01]  /*67d0*/  FMUL R8, R47.reuse, R8 ;  /* 0x000000082f087220 */ /* 0x040fe20000400000 */
[----:B------:R-:W-:Y:S01]  /*67e0*/  FMUL R9, R47, R9 ;  /* 0x000000092f097220 */ /* 0x000fe20000400000 */
[C---:B------:R-:W-:Y:S01]  /*67f0*/  FFMA R4, R49.reuse, R50, R4 ;  /* 0x0000003231047223 */ /* 0x040fe20000000004 */
[----:B------:R-:W-:Y:S01]  /*6800*/  SYNCS.ARRIVE.TRANS64.RED.A1T0 RZ, [UR5], RZ ;  /* 0x000000ffffff79a7 */ /* 0x000fe20008100405 */
        /* <DEDUP_REMOVED lines=18> */
[--C-:B------:R-:W-:Y:S02]  /*6930*/  HADD2.F32 R55, -RZ, R81.reuse.H0_H0 ;  /* 0x20000051ff377230 */ /* 0x100fe40000004100 */
[----:B------:R-:W-:Y:S01]  /*6940*/  FMUL R10, R47, R10 ;  /* 0x0000000a2f0a7220 */ /* 0x000fe20000400000 */
[C---:B------:R-:W-:Y:S01]  /*6950*/  FFMA R6, R49.reuse, R51, R6 ;  /* 0x0000003331067223 */ /* 0x040fe20000000006 */
[----:B------:R-:W-:Y:S02]  /*6960*/  HADD2.F32 R58, -RZ, R81.H1_H1 ;  /* 0x30000051ff3a7230 */ /* 0x000fe40000004100 */
[C---:B------:R-:W-:Y:S01]  /*6970*/  FFMA R7, R49.reuse, R54, R7 ;  /* 0x0000003631077223 */ /* 0x040fe20000000007 */
[C---:B------:R-:W-:Y:S01]  /*6980*/  FFMA R8, R49.reuse, R53, R8 ;  /* 0x0000003531087223 */ /* 0x040fe20000000008 */
[C---:B------:R-:W-:Y:S01]  /*6990*/  FFMA R9, R49.reuse, R56, R9 ;  /* 0x0000003831097223 */ /* 0x040fe20000000009 */
[----:B------:R-:W-:Y:S01]  /*69a0*/  FFMA R10, R49, R55, R10 ;  /* 0x00000037310a7223 */ /* 0x000fe2000000000a */
[----:B------:R-:W-:Y:S01]  /*69b0*/  HADD2.F32 R51, -RZ, R77.H0_H0 ;  /* 0x2000004dff337230 */ /* 0x000fe20000004100 */
[----:B-1----:R-:W-:Y:S01]  /*69c0*/  F2FP.SATFINITE.E4M3.F32.PACK_AB_MERGE_C R116, R7, R6, RZ ;  /* 0x000000060774723e */ /* 0x002fe200048070ff */
[C---:B------:R-:W-:Y:S01]  /*69d0*/  FMUL R11, R47.reuse, R11 ;  /* 0x0000000b2f0b7220 */ /* 0x040fe20000400000 */
[--C-:B------:R-:W-:Y:S02]  /*69e0*/  HADD2.F32 R59, -RZ, R82.reuse.H0_H0 ;  /* 0x20000052ff3b7230 */ /* 0x100fe40000004100 */
[----:B------:R-:W-:Y:S01]  /*69f0*/  FMUL R14, R47, R14 ;  /* 0x0000000e2f0e7220 */ /* 0x000fe20000400000 */
[----:B------:R-:W-:Y:S01]  /*6a00*/  HADD2.F32 R62, -RZ, R82.H1_H1 ;  /* 0x30000052ff3e7230 */ /* 0x000fe20000004100 */
[----:B------:R-:W-:Y:S01]  /*6a10*/  F2FP.SATFINITE.E4M3.F32.PACK_AB_MERGE_C R116, R5, R4, R116 ;  /* 0x000000040574723e */ /* 0x000fe20004807074 */
[C---:B------:R-:W-:Y:S01]  /*6a20*/  FFMA R11, R49.reuse, R58, R11 ;  /* 0x0000003a310b7223 */ /* 0x040fe2000000000b */
[C---:B------:R-:W-:Y:S01]  /*6a30*/  FFMA R12, R49.reuse, R57, R12 ;  /* 0x00000039310c7223 */ /* 0x040fe2000000000c */
[C---:B------:R-:W-:Y:S01]  /*6a40*/  FFMA R13, R49.reuse, R60, R13 ;  /* 0x0000003c310d7223 */ /* 0x040fe2000000000d */
[----:B------:R-:W-:Y:S01]  /*6a50*/  F2FP.F16.E4M3.UNPACK_B R86, R86.H1 ;  /* 0x00000056ff56723e */ /* 0x000fe200030006ff */
[----:B------:R-:W-:Y:S01]  /*6a60*/  FFMA R14, R49, R59, R14 ;  /* 0x0000003b310e7223 */ /* 0x000fe2000000000e */
[----:B------:R-:W-:Y:S01]  /*6a70*/  F2FP.SATFINITE.E4M3.F32.PACK_AB_MERGE_C R117, R11, R10, RZ ;  /* 0x0000000a0b75723e */ /* 0x000fe200048070ff */
[C---:B------:R-:W-:Y:S01]  /*6a80*/  FMUL R15, R47.reuse, R15 ;  /* 0x0000000f2f0f7220 */ /* 0x040fe20000400000 */
[--C-:B------:R-:W-:Y:S02]  /*6a90*/  HADD2.F32 R63, -RZ, R83.reuse.H0_H0 ;  /* 0x20000053ff3f7230 */ /* 0x100fe40000004100 */
[----:B------:R-:W-:Y:S01]  /*6aa0*/  FMUL R18, R47, R18 ;  /* 0x000000122f127220 */ /* 0x000fe20000400000 */
[----:B------:R-:W-:Y:S01]  /*6ab0*/  HADD2.F32 R66, -RZ, R83.H1_H1 ;  /* 0x30000053ff427230 */ /* 0x000fe20000004100 */
[----:B------:R-:W-:Y:S01]  /*6ac0*/  F2FP.SATFINITE.E4M3.F32.PACK_AB_MERGE_C R117, R9, R8, R117 ;  /* 0x000000080975723e */ /* 0x000fe20004807075 */
[C---:B------:R-:W-:Y:S01]  /*6ad0*/  FFMA R15, R49.reuse, R62, R15 ;  /* 0x0000003e310f7223 */ /* 0x040fe2000000000f */
[C---:B------:R-:W-:Y:S01]  /*6ae0*/  FFMA R16, R49.reuse, R61, R16 ;  /* 0x0000003d31107223 */ /* 0x040fe20000000010 */
[----:B------:R-:W-:Y:S01]  /*6af0*/  FFMA R17, R49, R64, R17 ;  /* 0x0000004031117223 */ /* 0x000fe20000000011 */
[----:B------:R-:W-:Y:S01]  /*6b00*/  FMUL R19, R47, R19 ;  /* 0x000000132f137220 */ /* 0x000fe20000400000 */
        /* <DEDUP_REMOVED lines=15> */
[----:B------:R-:W-:Y:S01]  /*6c00*/  F2FP.F16.E4M3.UNPACK_B R87, R87.H1 ;  /* 0x00000057ff57723e */ /* 0x000fe200030006ff */
        /* <DEDUP_REMOVED lines=32> */
[----:B------:R-:W-:Y:S03]  /*6e10*/  IADD3 R79, PT, PT, R44, 0x1, RZ ;  /* 0x000000012c4f7810 */ /* 0x000fe60007ffe0ff */
        /* <DEDUP_REMOVED lines=9> */
[----:B------:R-:W-:Y:S02]  /*6eb0*/  UIADD3 UR8, UP0, UPT, UR52, 0x680, URZ ;  /* 0x0000068034087890 */ /* 0x000fe4000ff1e0ff */
[----:B------:R-:W-:Y:S02]  /*6ec0*/  UIADD3 UR5, UPT, UPT, UR41, 0x40, URZ ;  /* 0x0000004029057890 */ /* 0x000fe4000fffe0ff */
[----:B------:R-:W-:Y:S02]  /*6ed0*/  UIADD3 UR4, UPT, UPT, UR49, 0x3200, URZ ;  /* 0x0000320031047890 */ /* 0x000fe4000fffe0ff */
[----:B------:R-:W-:Y:S01]  /*6ee0*/  UIADD3.X UR9, UPT, UPT, URZ, UR53, URZ, UP0, !UPT ;  /* 0x00000035ff097290 */ /* 0x000fe200087fe4ff */
[----:B------:R-:W-:Y:S01]  /*6ef0*/  UMOV UR6, UR42 ;  /* 0x0000002a00067c82 */ /* 0x000fe20008000000 */
[----:B------:R-:W-:Y:S07]  /*6f00*/  UMOV UR7, UR36 ;  /* 0x0000002400077c82 */ /* 0x000fee0008000000 */
[----:B------:R2:W-:Y:S01]  /*6f10*/  UTMASTG.3D [UR4], [UR8] ;  /* 0x00000004080073b5 */ /* 0x0005e20008010000 */
[----:B------:R0:W-:Y:S01]  /*6f20*/  UTMACMDFLUSH ;  /* 0x00000000000079b7 */ /* 0x0001e20000000000 */
[----:B--2---:R-:W-:Y:S04]  /*6f30*/  DEPBAR.LE SB0, 0x1 ;  /* 0x000080400000791a */ /* 0x004fe80000000000 */
.L_x_101:
[----:B------:R-:W-:Y:S05]  /*6f40*/  BSYNC.RECONVERGENT B0 ;  /* 0x0000000000007941 */ /* 0x000fea0003800200 */
.L_x_100:
[----:B------:R-:W-:Y:S01]  /*6f50*/  BAR.SYNC.DEFER_BLOCKING 0x1, 0x80 ;  /* 0x0042000000007b1d */ /* 0x000fe20000010000 */
[----:B------:R-:W-:Y:S01]  /*6f60*/  ISETP.NE.AND P2, PT, R111, RZ, PT ;  /* 0x000000ff6f00720c */ /* 0x000fe20003f45270 */
[----:B------:R-:W-:Y:S01]  /*6f70*/  IMAD.IADD R20, R43, 0x1, R94 ;  /* 0x000000012b147824 */ /* 0x000fe200078e025e */
[----:B------:R-:W-:Y:S01]  /*6f80*/  ISETP.NE.AND P0, PT, R112, 0x2, PT ;  /* 0x000000027000780c */ /* 0x000fe20003f05270 */
[----:B------:R-:W-:Y:S01]  /*6f90*/  IMAD.IADD R21, R45, 0x1, R96 ;  /* 0x000000012d157824 */ /* 0x000fe200078e0260 */
[----:B------:R-:W-:Y:S02]  /*6fa0*/  ISETP.NE.AND P1, PT, R79, 0x4, PT ;  /* 0x000000044f00780c */ /* 0x000fe40003f25270 */
[----:B------:R-:W-:Y:S02]  /*6fb0*/  SEL R3, RZ, 0x1, P0 ;  /* 0x00000001ff037807 */ /* 0x000fe40000000000 */
[----:B------:R-:W-:Y:S02]  /*6fc0*/  SEL R0, RZ, 0x1, P1 ;  /* 0x00000001ff007807 */ /* 0x000fe40000800000 */
[----:B------:R-:W-:Y:S02]  /*6fd0*/  LOP3.LUT R106, R106, R3, RZ, 0x3c, !PT ;  /* 0x000000036a6a7212 */ /* 0x000fe400078e3cff */
[----:B------:R-:W-:Y:S02]  /*6fe0*/  LOP3.LUT R107, R107, R0, RZ, 0x3c, !PT ;  /* 0x000000006b6b7212 */ /* 0x000fe400078e3cff */
[----:B------:R-:W-:Y:S02]  /*6ff0*/  @P2 R2UR UR36, R103 ;  /* 0x00000000672422ca */ /* 0x000fe400000e0000 */
[----:B------:R-:W-:Y:S02]  /*7000*/  SEL R112, R112, RZ, P0 ;  /* 0x000000ff70707207 */ /* 0x000fe40000000000 */
[----:B------:R-:W-:Y:S01]  /*7010*/  SEL R44, R79, RZ, P1 ;  /* 0x000000ff4f2c7207 */ /* 0x000fe20000800000 */
[----:B------:R-:W-:Y:S10]  /*7020*/  @P2 BRA `(.L_x_102) ;  /* 0xffffffd400f82947 */ /* 0x000ff4000383ffff */
[----:B------:R-:W-:Y:S05]  /*7030*/  EXIT ;  /* 0x000000000000794d */ /* 0x000fea0003800000 */
.L_x_19:
[----:B--2---:R2:W1:Y:S02]  /*7040*/  SYNCS.PHASECHK.TRANS64.TRYWAIT P0, [R3+URZ+0xc0], R2 ;  /* 0x0000c002030075a7 */ /* 0x00446400080011ff */
[----:B-1----:R-:W-:Y:S05]  /*7050*/  @!P0 NANOSLEEP.SYNCS 0x989680 ;  /* 0x009896800000895d */ /* 0x002fea0003900000 */
[----:B------:R-:W1:Y:S02]  /*7060*/  @!P0 SYNCS.PHASECHK.TRANS64 P0, [R3+URZ+0xc0], R2 ;  /* 0x0000c002030085a7 */ /* 0x000e6400080010ff */
[----:B-1----:R-:W-:Y:S05]  /*7070*/  @!P0 BRA `(.L_x_19) ;  /* 0xfffffffc00f08947 */ /* 0x002fea000383ffff */
[----:B------:R-:W-:Y:S05]  /*7080*/  BRA `(.L_x_103) ;  /* 0xffffffa400387947 */ /* 0x000fea000383ffff */
.L_x_22:
[----:B-1----:R-:W-:-:S07]  /*7090*/  MOV R2, UR33 ;  /* 0x0000002100027c02 */ /* 0x002fce0008000f00 */
.L_x_104:
[----:B-1----:R1:W2:Y:S02]  /*70a0*/  SYNCS.PHASECHK.TRANS64.TRYWAIT P0, [R2+URZ+0x10], R5 ;  /* 0x00001005020075a7 */ /* 0x0022a400080011ff */
[----:B--2---:R-:W-:Y:S05]  /*70b0*/  @!P0 NANOSLEEP.SYNCS 0x989680 ;  /* 0x009896800000895d */ /* 0x004fea0003900000 */
[----:B------:R-:W2:Y:S02]  /*70c0*/  @!P0 SYNCS.PHASECHK.TRANS64 P0, [R2+URZ+0x10], R5 ;  /* 0x00001005020085a7 */ /* 0x000ea400080010ff */
[----:B--2---:R-:W-:Y:S05]  /*70d0*/  @!P0 BRA `(.L_x_104) ;  /* 0xfffffffc00f08947 */ /* 0x004fea000383ffff */
[----:B------:R-:W-:Y:S05]  /*70e0*/  BRA `(.L_x_21) ;  /* 0xffffffa400887947 */ /* 0x000fea000383ffff */
.L_x_28:
[----:B-1----:R-:W-:-:S07]  /*70f0*/  MOV R2, UR17 ;  /* 0x0000001100027c02 */ /* 0x002fce0008000f00 */
.L_x_105:
[----:B-1----:R1:W2:Y:S02]  /*7100*/  SYNCS.PHASECHK.TRANS64.TRYWAIT P0, [R2+URZ+0x10], R5 ;  /* 0x00001005020075a7 */ /* 0x0022a400080011ff */
[----:B--2---:R-:W-:Y:S05]  /*7110*/  @!P0 NANOSLEEP.SYNCS 0x989680 ;  /* 0x009896800000895d */ /* 0x004fea0003900000 */
[----:B------:R-:W2:Y:S02]  /*7120*/  @!P0 SYNCS.PHASECHK.TRANS64 P0, [R2+URZ+0x10], R5 ;  /* 0x00001005020085a7 */ /* 0x000ea400080010ff */
[----:B--2---:R-:W-:Y:S05]  /*7130*/  @!P0 BRA `(.L_x_105) ;  /* 0xfffffffc00f08947 */ /* 0x004fea000383ffff */
[----:B------:R-:W-:Y:S05]  /*7140*/  BRA `(.L_x_27) ;  /* 0xffffffa800307947 */ /* 0x000fea000383ffff */
.L_x_32:
[----:B-1----:R1:W2:Y:S02]  /*7150*/  SYNCS.PHASECHK.TRANS64.TRYWAIT P0, [R2+URZ+0x50], R3 ;  /* 0x00005003020075a7 */ /* 0x0022a400080011ff */
[----:B--2---:R-:W-:Y:S05]  /*7160*/  @!P0 NANOSLEEP.SYNCS 0x989680 ;  /* 0x009896800000895d */ /* 0x004fea0003900000 */
[----:B------:R-:W2:Y:S02]  /*7170*/  @!P0 SYNCS.PHASECHK.TRANS64 P0, [R2+URZ+0x50], R3 ;  /* 0x00005003020085a7 */ /* 0x000ea400080010ff */
[----:B--2---:R-:W-:Y:S05]  /*7180*/  @!P0 BRA `(.L_x_32) ;  /* 0xfffffffc00f08947 */ /* 0x004fea000383ffff */
[----:B------:R-:W-:Y:S05]  /*7190*/  BRA `(.L_x_106) ;  /* 0xffffffa800c07947 */ /* 0x000fea000383ffff */
.L_x_36:
[----:B----4-:R-:W-:-:S07]  /*71a0*/  MOV R0, UR4 ;  /* 0x0000000400007c02 */ /* 0x010fce0008000f00 */
.L_x_107:
[----:B-1----:R1:W2:Y:S02]  /*71b0*/  SYNCS.PHASECHK.TRANS64.TRYWAIT P0, [R0+URZ], R3 ;  /* 0x00000003000075a7 */ /* 0x0022a400080011ff */
[----:B--2---:R-:W-:Y:S05]  /*71c0*/  @!P0 NANOSLEEP.SYNCS 0x989680 ;  /* 0x009896800000895d */ /* 0x004fea0003900000 */
[----:B------:R-:W2:Y:S02]  /*71d0*/  @!P0 SYNCS.PHASECHK.TRANS64 P0, [R0+URZ], R3 ;  /* 0x00000003000085a7 */ /* 0x000ea400080010ff */
[----:B--2---:R-:W-:Y:S05]  /*71e0*/  @!P0 BRA `(.L_x_107) ;  /* 0xfffffffc00f08947 */ /* 0x004fea000383ffff */
[----:B------:R-:W-:Y:S05]  /*71f0*/  BRA `(.L_x_108) ;  /* 0xffffffb000307947 */ /* 0x000fea000383ffff */
.L_x_39:
[----:B-1----:R1:W2:Y:S02]  /*7200*/  SYNCS.PHASECHK.TRANS64.TRYWAIT P0, [R0+URZ+0xb0], R5 ;  /* 0x0000b005000075a7 */ /* 0x0022a400080011ff */
[----:B--2---:R-:W-:Y:S05]  /*7210*/  @!P0 NANOSLEEP.SYNCS 0x989680 ;  /* 0x009896800000895d */ /* 0x004fea0003900000 */
[----:B------:R-:W2:Y:S02]  /*7220*/  @!P0 SYNCS.PHASECHK.TRANS64 P0, [R0+URZ+0xb0], R5 ;  /* 0x0000b005000085a7 */ /* 0x000ea400080010ff */
[----:B--2---:R-:W-:Y:S05]  /*7230*/  @!P0 BRA `(.L_x_39) ;  /* 0xfffffffc00f08947 */ /* 0x004fea000383ffff */
[----:B------:R-:W-:Y:S05]  /*7240*/  BRA `(.L_x_109) ;  /* 0xffffffb0008c7947 */ /* 0x000fea000383ffff */
.L_x_40:
[----:B------:R-:W-:-:S07]  /*7250*/  MOV R0, UR5 ;  /* 0x0000000500007c02 */ /* 0x000fce0008000f00 */
.L_x_110:
[----:B-1----:R1:W2:Y:S02]  /*7260*/  SYNCS.PHASECHK.TRANS64.TRYWAIT P0, [R0+URZ+0x60], R5 ;  /* 0x00006005000075a7 */ /* 0x0022a400080011ff */
[----:B--2---:R-:W-:Y:S05]  /*7270*/  @!P0 NANOSLEEP.SYNCS 0x989680 ;  /* 0x009896800000895d */ /* 0x004fea0003900000 */
[----:B------:R-:W2:Y:S02]  /*7280*/  @!P0 SYNCS.PHASECHK.TRANS64 P0, [R0+URZ+0x60], R5 ;  /* 0x00006005000085a7 */ /* 0x000ea400080010ff */
[----:B--2---:R-:W-:Y:S05]  /*7290*/  @!P0 BRA `(.L_x_110) ;  /* 0xfffffffc00f08947 */ /* 0x004fea000383ffff */
[----:B------:R-:W-:Y:S05]  /*72a0*/  BRA `(.L_x_111) ;  /* 0xffffffb0009c7947 */ /* 0x000fea000383ffff */
.L_x_41:
[----:B-1----:R1:W2:Y:S02]  /*72b0*/  SYNCS.PHASECHK.TRANS64.TRYWAIT P1, [R0+URZ+0x50], R5 ;  /* 0x00005005000075a7 */ /* 0x0022a400080211ff */
[----:B--2---:R-:W-:Y:S05]  /*72c0*/  @!P1 NANOSLEEP.SYNCS 0x989680 ;  /* 0x009896800000995d */ /* 0x004fea0003900000 */
[----:B------:R-:W2:Y:S02]  /*72d0*/  @!P1 SYNCS.PHASECHK.TRANS64 P1, [R0+URZ+0x50], R5 ;  /* 0x00005005000095a7 */ /* 0x000ea400080210ff */
[----:B--2---:R-:W-:Y:S05]  /*72e0*/  @!P1 BRA `(.L_x_41) ;  /* 0xfffffffc00f09947 */ /* 0x004fea000383ffff */
[----:B------:R-:W-:Y:S05]  /*72f0*/  BRA `(.L_x_112) ;  /* 0xffffffb000cc7947 */ /* 0x000fea000383ffff */
.L_x_44:
[----:B------:R-:W-:-:S07]  /*7300*/  MOV R0, UR5 ;  /* 0x0000000500007c02 */ /* 0x000fce0008000f00 */
.L_x_113:
[----:B-1----:R1:W2:Y:S02]  /*7310*/  SYNCS.PHASECHK.TRANS64.TRYWAIT P0, [R0+URZ+0x60], R3 ;  /* 0x00006003000075a7 */ /* 0x0022a400080011ff */
[----:B--2---:R-:W-:Y:S05]  /*7320*/  @!P0 NANOSLEEP.SYNCS 0x989680 ;  /* 0x009896800000895d */ /* 0x004fea0003900000 */
[----:B------:R-:W2:Y:S02]  /*7330*/  @!P0 SYNCS.PHASECHK.TRANS64 P0, [R0+URZ+0x60], R3 ;  /* 0x00006003000085a7 */ /* 0x000ea400080010ff */
[----:B--2---:R-:W-:Y:S05]  /*7340*/  @!P0 BRA `(.L_x_113) ;  /* 0xfffffffc00f08947 */ /* 0x004fea000383ffff */
[----:B------:R-:W-:Y:S05]  /*7350*/  BRA `(.L_x_43) ;  /* 0xffffffb400207947 */ /* 0x000fea000383ffff */
.L_x_51:
[----:B-1----:R1:W2:Y:S02]  /*7360*/  SYNCS.PHASECHK.TRANS64.TRYWAIT P1, [R0+URZ+0x50], R5 ;  /* 0x00005005000075a7 */ /* 0x0022a400080211ff */
[----:B--2---:R-:W-:Y:S05]  /*7370*/  @!P1 NANOSLEEP.SYNCS 0x989680 ;  /* 0x009896800000995d */ /* 0x004fea0003900000 */
[----:B------:R-:W2:Y:S02]  /*7380*/  @!P1 SYNCS.PHASECHK.TRANS64 P1, [R0+URZ+0x50], R5 ;  /* 0x00005005000095a7 */ /* 0x000ea400080210ff */
[----:B--2---:R-:W-:Y:S05]  /*7390*/  @!P1 BRA `(.L_x_51) ;  /* 0xfffffffc00f09947 */ /* 0x004fea000383ffff */
[----:B------:R-:W-:Y:S05]  /*73a0*/  BRA `(.L_x_114) ;  /* 0xffffffb800907947 */ /* 0x000fea000383ffff */
.L_x_52:
[----:B------:R-:W-:-:S07]  /*73b0*/  MOV R3, UR7 ;  /* 0x0000000700037c02 */ /* 0x000fce0008000f00 */
.L_x_115:
[----:B-1----:R1:W2:Y:S02]  /*73c0*/  SYNCS.PHASECHK.TRANS64.TRYWAIT P0, [R3+URZ+0x90], R0 ;  /* 0x00009000030075a7 */ /* 0x0022a400080011ff */
[----:B--2---:R-:W-:Y:S05]  /*73d0*/  @!P0 NANOSLEEP.SYNCS 0x989680 ;  /* 0x009896800000895d */ /* 0x004fea0003900000 */
[----:B------:R-:W2:Y:S02]  /*73e0*/  @!P0 SYNCS.PHASECHK.TRANS64 P0, [R3+URZ+0x90], R0 ;  /* 0x00009000030085a7 */ /* 0x000ea400080010ff */
[----:B--2---:R-:W-:Y:S05]  /*73f0*/  @!P0 BRA `(.L_x_115) ;  /* 0xfffffffc00f08947 */ /* 0x004fea000383ffff */
[----:B------:R-:W-:Y:S05]  /*7400*/  BRA `(.L_x_116) ;  /* 0xffffffb800e07947 */ /* 0x000fea000383ffff */
.L_x_55:
[----:B------:R-:W-:Y:S07]  /*7410*/  MOV R0, UR6 ;  /* 0x0000000600007c02 */ /* 0x000fee0008000f00 */
.L_x_117:
[----:B-1----:R1:W2:Y:S02]  /*7420*/  SYNCS.PHASECHK.TRANS64.TRYWAIT P0, [R0+URZ], R3 ;  /* 0x00000003000075a7 */ /* 0x0022a400080011ff */
[----:B--2---:R-:W-:Y:S05]  /*7430*/  @!P0 NANOSLEEP.SYNCS 0x989680 ;  /* 0x009896800000895d */ /* 0x004fea0003900000 */
[----:B------:R-:W2:Y:S02]  /*7440*/  @!P0 SYNCS.PHASECHK.TRANS64 P0, [R0+URZ], R3 ;  /* 0x00000003000085a7 */ /* 0x000ea400080010ff */
[----:B--2---:R-:W-:Y:S05]  /*7450*/  @!P0 BRA `(.L_x_117) ;  /* 0xfffffffc00f08947 */ /* 0x004fea000383ffff */
[----:B------:R-:W-:Y:S05]  /*7460*/  BRA `(.L_x_54) ;  /* 0xffffffb800fc7947 */ /* 0x000fea000383ffff */
.L_x_58:
[----:B------:R-:W-:-:S07]  /*7470*/  MOV R0, UR6 ;  /* 0x0000000600007c02 */ /* 0x000fce0008000f00 */
.L_x_118:
[----:B--2---:R2:W4:Y:S02]  /*7480*/  SYNCS.PHASECHK.TRANS64.TRYWAIT P0, [R0+URZ], R3 ;  /* 0x00000003000075a7 */ /* 0x00452400080011ff */
[----:B----4-:R-:W-:Y:S05]  /*7490*/  @!P0 NANOSLEEP.SYNCS 0x989680 ;  /* 0x009896800000895d */ /* 0x010fea0003900000 */
[----:B------:R-:W4:Y:S02]  /*74a0*/  @!P0 SYNCS.PHASECHK.TRANS64 P0, [R0+URZ], R3 ;  /* 0x00000003000085a7 */ /* 0x000f2400080010ff */
[----:B----4-:R-:W-:Y:S05]  /*74b0*/  @!P0 BRA `(.L_x_118) ;  /* 0xfffffffc00f08947 */ /* 0x010fea000383ffff */
[----:B------:R-:W-:Y:S05]  /*74c0*/  BRA `(.L_x_119) ;  /* 0xffffffbc00d87947 */ /* 0x000fea000383ffff */
.L_x_59:
[----:B------:R-:W-:-:S07]  /*74d0*/  MOV R0, UR6 ;  /* 0x0000000600007c02 */ /* 0x000fce0008000f00 */
.L_x_120:
[----:B-1----:R1:W2:Y:S02]  /*74e0*/  SYNCS.PHASECHK.TRANS64.TRYWAIT P0, [R0+URZ], R3 ;  /* 0x00000003000075a7 */ /* 0x0022a400080011ff */
[----:B--2---:R-:W-:Y:S05]  /*74f0*/  @!P0 NANOSLEEP.SYNCS 0x989680 ;  /* 0x009896800000895d */ /* 0x004fea0003900000 */
[----:B------:R-:W2:Y:S02]  /*7500*/  @!P0 SYNCS.PHASECHK.TRANS64 P0, [R0+URZ], R3 ;  /* 0x00000003000085a7 */ /* 0x000ea400080010ff */
[----:B--2---:R-:W-:Y:S05]  /*7510*/  @!P0 BRA `(.L_x_120) ;  /* 0xfffffffc00f08947 */ /* 0x004fea000383ffff */
[----:B------:R-:W-:Y:S05]  /*7520*/  BRA `(.L_x_121) ;  /* 0xffffffbc00e47947 */ /* 0x000fea000383ffff */
.L_x_60:
[----:B------:R-:W-:-:S07]  /*7530*/  MOV R0, UR6 ;  /* 0x0000000600007c02 */ /* 0x000fce0008000f00 */
.L_x_122:
[----:B-1----:R1:W2:Y:S02]  /*7540*/  SYNCS.PHASECHK.TRANS64.TRYWAIT P0, [R0+URZ], R3 ;  /* 0x00000003000075a7 */ /* 0x0022a400080011ff */
[----:B--2---:R-:W-:Y:S05]  /*7550*/  @!P0 NANOSLEEP.SYNCS 0x989680 ;  /* 0x009896800000895d */ /* 0x004fea0003900000 */
[----:B------:R-:W2:Y:S02]  /*7560*/  @!P0 SYNCS.PHASECHK.TRANS64 P0, [R0+URZ], R3 ;  /* 0x00000003000085a7 */ /* 0x000ea400080010ff */
[----:B--2---:R-:W-:Y:S05]  /*7570*/  @!P0 BRA `(.L_x_122) ;  /* 0xfffffffc00f08947 */ /* 0x004fea000383ffff */
[----:B------:R-:W-:Y:S05]  /*7580*/  BRA `(.L_x_123) ;  /* 0xffffffbc00f07947 */ /* 0x000fea000383ffff */
.L_x_61:
[----:B------:R-:W-:-:S07]  /*7590*/  MOV R0, UR7 ;  /* 0x0000000700007c02 */ /* 0x000fce0008000f00 */
.L_x_124:
[----:B-1----:R1:W2:Y:S02]  /*75a0*/  SYNCS.PHASECHK.TRANS64.TRYWAIT P0, [R0+URZ], R3 ;  /* 0x00000003000075a7 */ /* 0x0022a400080011ff */
[----:B--2---:R-:W-:Y:S05]  /*75b0*/  @!P0 NANOSLEEP.SYNCS 0x989680 ;  /* 0x009896800000895d */ /* 0x004fea0003900000 */
[----:B------:R-:W2:Y:S02]  /*75c0*/  @!P0 SYNCS.PHASECHK.TRANS64 P0, [R0+URZ], R3 ;  /* 0x00000003000085a7 */ /* 0x000ea400080010ff */
[----:B--2---:R-:W-:Y:S05]  /*75d0*/  @!P0 BRA `(.L_x_124) ;  /* 0xfffffffc00f08947 */ /* 0x004fea000383ffff */
[----:B------:R-:W-:Y:S05]  /*75e0*/  BRA `(.L_x_125) ;  /* 0xffffffbc00fc7947 */ /* 0x000fea000383ffff */
.L_x_66:
[----:B--2---:R2:W3:Y:S02]  /*75f0*/  SYNCS.PHASECHK.TRANS64.TRYWAIT P0, [R0+URZ+0x50], R3 ;  /* 0x00005003000075a7 */ /* 0x0044e400080011ff */
[----:B---3--:R-:W-:Y:S05]  /*7600*/  @!P0 NANOSLEEP.SYNCS 0x989680 ;  /* 0x009896800000895d */ /* 0x008fea0003900000 */
[----:B------:R-:W3:Y:S02]  /*7610*/  @!P0 SYNCS.PHASECHK.TRANS64 P0, [R0+URZ+0x50], R3 ;  /* 0x00005003000085a7 */ /* 0x000ee400080010ff */
[----:B---3--:R-:W-:Y:S05]  /*7620*/  @!P0 BRA `(.L_x_66) ;  /* 0xfffffffc00f08947 */ /* 0x008fea000383ffff */
[----:B------:R-:W-:Y:S05]  /*7630*/  BRA `(.L_x_126) ;  /* 0xffffffc400007947 */ /* 0x000fea000383ffff */
.L_x_69:
[----:B------:R-:W-:Y:S07]  /*7640*/  MOV R0, UR7 ;  /* 0x0000000700007c02 */ /* 0x000fee0008000f00 */
.L_x_127:
[----:B--2---:R2:W3:Y:S02]  /*7650*/  SYNCS.PHASECHK.TRANS64.TRYWAIT P0, [R0+URZ+0x48], R3 ;  /* 0x00004803000075a7 */ /* 0x0044e400080011ff */
[----:B---3--:R-:W-:Y:S05]  /*7660*/  @!P0 NANOSLEEP.SYNCS 0x989680 ;  /* 0x009896800000895d */ /* 0x008fea0003900000 */
[----:B------:R-:W3:Y:S02]  /*7670*/  @!P0 SYNCS.PHASECHK.TRANS64 P0, [R0+URZ+0x48], R3 ;  /* 0x00004803000085a7 */ /* 0x000ee400080010ff */
[----:B---3--:R-:W-:Y:S05]  /*7680*/  @!P0 BRA `(.L_x_127) ;  /* 0xfffffffc00f08947 */ /* 0x008fea000383ffff */
[----:B------:R-:W-:Y:S05]  /*7690*/  BRA `(.L_x_68) ;  /* 0xffffffc400e07947 */ /* 0x000fea000383ffff */
.L_x_72:
[----:B--2---:R-:W-:Y:S07]  /*76a0*/  MOV R3, UR7 ;  /* 0x0000000700037c02 */ /* 0x004fee0008000f00 */
.L_x_128:
[----:B-1----:R1:W2:Y:S02]  /*76b0*/  SYNCS.PHASECHK.TRANS64.TRYWAIT P0, [R3+URZ+0x30], R12 ;  /* 0x0000300c030075a7 */ /* 0x0022a400080011ff */
[----:B--2---:R-:W-:Y:S05]  /*76c0*/  @!P0 NANOSLEEP.SYNCS 0x989680 ;  /* 0x009896800000895d */ /* 0x004fea0003900000 */
[----:B------:R-:W2:Y:S02]  /*76d0*/  @!P0 SYNCS.PHASECHK.TRANS64 P0, [R3+URZ+0x30], R12 ;  /* 0x0000300c030085a7 */ /* 0x000ea400080010ff */
[----:B--2---:R-:W-:Y:S05]  /*76e0*/  @!P0 BRA `(.L_x_128) ;  /* 0xfffffffc00f08947 */ /* 0x004fea000383ffff */
[----:B------:R-:W-:Y:S05]  /*76f0*/  BRA `(.L_x_129) ;  /* 0xffffffc800587947 */ /* 0x000fea000383ffff */
.L_x_73:
[----:B------:R-:W-:Y:S07]  /*7700*/  MOV R3, UR7 ;  /* 0x0000000700037c02 */ /* 0x000fee0008000f00 */
.L_x_130:
[----:B-1----:R1:W2:Y:S02]  /*7710*/  SYNCS.PHASECHK.TRANS64.TRYWAIT P0, [R3+URZ+0x38], R12 ;  /* 0x0000380c030075a7 */ /* 0x0022a400080011ff */
[----:B--2---:R-:W-:Y:S05]  /*7720*/  @!P0 NANOSLEEP.SYNCS 0x989680 ;  /* 0x009896800000895d */ /* 0x004fea0003900000 */
[----:B------:R-:W2:Y:S02]  /*7730*/  @!P0 SYNCS.PHASECHK.TRANS64 P0, [R3+URZ+0x38], R12 ;  /* 0x0000380c030085a7 */ /* 0x000ea400080010ff */
[----:B--2---:R-:W-:Y:S05]  /*7740*/  @!P0 BRA `(.L_x_130) ;  /* 0xfffffffc00f08947 */ /* 0x004fea000383ffff */
[----:B------:R-:W-:Y:S05]  /*7750*/  BRA `(.L_x_131) ;  /* 0xffffffc800d87947 */ /* 0x000fea000383ffff */
.L_x_75:
[----:B------:R-:W-:-:S07]  /*7760*/  MOV R0, UR7 ;  /* 0x0000000700007c02 */ /* 0x000fce0008000f00 */
.L_x_132:
[----:B-1----:R1:W3:Y:S02]  /*7770*/  SYNCS.PHASECHK.TRANS64.TRYWAIT P0, [R0+URZ+0x30], R3 ;  /* 0x00003003000075a7 */ /* 0x0022e400080011ff */
[----:B---3--:R-:W-:Y:S05]  /*7780*/  @!P0 NANOSLEEP.SYNCS 0x989680 ;  /* 0x009896800000895d */ /* 0x008fea0003900000 */
[----:B------:R-:W3:Y:S02]  /*7790*/  @!P0 SYNCS.PHASECHK.TRANS64 P0, [R0+URZ+0x30], R3 ;  /* 0x00003003000085a7 */ /* 0x000ee400080010ff */
[----:B---3--:R-:W-:Y:S05]  /*77a0*/  @!P0 BRA `(.L_x_132) ;  /* 0xfffffffc00f08947 */ /* 0x008fea000383ffff */
[----:B------:R-:W-:Y:S05]  /*77b0*/  BRA `(.L_x_133) ;  /* 0xffffffcc00487947 */ /* 0x000fea000383ffff */
.L_x_77:
[----:B--2---:R2:W4:Y:S02]  /*77c0*/  SYNCS.PHASECHK.TRANS64.TRYWAIT P0, [R0+URZ+0x50], R3 ;  /* 0x00005003000075a7 */ /* 0x00452400080011ff */
[----:B----4-:R-:W-:Y:S05]  /*77d0*/  @!P0 NANOSLEEP.SYNCS 0x989680 ;  /* 0x009896800000895d */ /* 0x010fea0003900000 */
[----:B------:R-:W4:Y:S02]  /*77e0*/  @!P0 SYNCS.PHASECHK.TRANS64 P0, [R0+URZ+0x50], R3 ;  /* 0x00005003000085a7 */ /* 0x000f2400080010ff */
[----:B----4-:R-:W-:Y:S05]  /*77f0*/  @!P0 BRA `(.L_x_77) ;  /* 0xfffffffc00f08947 */ /* 0x010fea000383ffff */
[----:B------:R-:W-:Y:S05]  /*7800*/  BRA `(.L_x_134) ;  /* 0xffffffd000147947 */ /* 0x000fea000383ffff */
.L_x_88:
[----:B-1----:R1:W3:Y:S02]  /*7810*/  SYNCS.PHASECHK.TRANS64.TRYWAIT P1, [R0+URZ+0x20], R3 ;  /* 0x00002003000075a7 */ /* 0x0022e400080211ff */
[----:B---3--:R-:W-:Y:S05]  /*7820*/  @!P1 NANOSLEEP.SYNCS 0x989680 ;  /* 0x009896800000995d */ /* 0x008fea0003900000 */
[----:B------:R-:W3:Y:S02]  /*7830*/  @!P1 SYNCS.PHASECHK.TRANS64 P1, [R0+URZ+0x20], R3 ;  /* 0x00002003000095a7 */ /* 0x000ee400080210ff */
[----:B---3--:R-:W-:Y:S05]  /*7840*/  @!P1 BRA `(.L_x_88) ;  /* 0xfffffffc00f09947 */ /* 0x008fea000383ffff */
[----:B------:R-:W-:Y:S05]  /*7850*/  BRA `(.L_x_87) ;  /* 0xffffffdc002c7947 */ /* 0x000fea000383ffff */
.L_x_90:
[----:B-1----:R1:W4:Y:S02]  /*7860*/  SYNCS.PHASECHK.TRANS64.TRYWAIT P0, [R113+URZ+0x70], R2 ;  /* 0x00007002710075a7 */ /* 0x00232400080011ff */
[----:B----4-:R-:W-:Y:S05]  /*7870*/  @!P0 NANOSLEEP.SYNCS 0x989680 ;  /* 0x009896800000895d */ /* 0x010fea0003900000 */
[----:B------:R-:W4:Y:S02]  /*7880*/  @!P0 SYNCS.PHASECHK.TRANS64 P0, [R113+URZ+0x70], R2 ;  /* 0x00007002710085a7 */ /* 0x000f2400080010ff */
[----:B----4-:R-:W-:Y:S05]  /*7890*/  @!P0 BRA `(.L_x_90) ;  /* 0xfffffffc00f08947 */ /* 0x010fea000383ffff */
[----:B------:R-:W-:Y:S05]  /*78a0*/  BRA `(.L_x_89) ;  /* 0xffffffdc00807947 */ /* 0x000fea000383ffff */
.L_x_98:
[----:B--2---:R2:W3:Y:S02]  /*78b0*/  SYNCS.PHASECHK.TRANS64.TRYWAIT P0, [R32+URZ+0x20], R3 ;  /* 0x00002003200075a7 */ /* 0x0044e400080011ff */
[----:B---3--:R-:W-:Y:S05]  /*78c0*/  @!P0 NANOSLEEP.SYNCS 0x989680 ;  /* 0x009896800000895d */ /* 0x008fea0003900000 */
[----:B------:R-:W3:Y:S02]  /*78d0*/  @!P0 SYNCS.PHASECHK.TRANS64 P0, [R32+URZ+0x20], R3 ;  /* 0x00002003200085a7 */ /* 0x000ee400080010ff */
[----:B---3--:R-:W-:Y:S05]  /*78e0*/  @!P0 BRA `(.L_x_98) ;  /* 0xfffffffc00f08947 */ /* 0x008fea000383ffff */
[----:B------:R-:W-:Y:S05]  /*78f0*/  BRA `(.L_x_97) ;  /* 0xffffffe800707947 */ /* 0x000fea000383ffff */
        .weak           $__internal_0_$__cuda_sm10x_tcgen05_guardrail_trap_col_being_dealloced_not_returned_by_alloc
        .type           $__internal_0_$__cuda_sm10x_tcgen05_guardrail_trap_col_being_dealloced_not_returned_by_alloc,@function
        .size           $__internal_0_$__cuda_sm10x_tcgen05_guardrail_trap_col_being_dealloced_not_returned_by_alloc,($__internal_1_$__cuda_sm10x_tcgen05_guardrail_trap_phase_invalid_during_alloc - $__internal_0_$__cuda_sm10x_tcgen05_guardrail_trap_col_being_dealloced_not_returned_by_alloc)
$__internal_0_$__cuda_sm10x_tcgen05_guardrail_trap_col_being_dealloced_not_returned_by_alloc:
[----:B------:R-:W-:Y:S05]  /*7900*/  BPT.TRAP 0x1 ;  /* 0x000000040000795c */ /* 0x000fea0000300000 */
[----:B------:R-:W-:-:S04]  /*7910*/  HFMA2 R3, -RZ, RZ, 0, 0 ;  /* 0x00000000ff037431 */ /* 0x000fc800000001ff */
[----:B------:R-:W-:Y:S05]  /*7920*/  RET.REL.NODEC R2 `(_ZN7cutlass13device_kernelINS_4gemm6kernel13GemmUniversalIN4cute5tupleIJiiiiEEENS1_10collective13CollectiveMmaINS1_35MainloopSm100TmaUmmaWarpSpecializedILi2ELi2ELi4ENS5_IJNS4_1CILi1EEESB_SB_EEEEENS5_IJNSA_ILi64EEENSA_ILi128EEESF_EEENS_12float_e4m3_tENS5_IJlSB_lEEESH_SI_NS4_8TiledMMAINS4_8MMA_AtomIJNS4_10MMA_TraitsINS4_19SM100_MMA_F8F6F4_SSEJSH_SH_fSE_SF_NS4_17integral_constantINS4_4UMMA5MajorELSP_0EEESQ_NSN_INSO_7ScaleInELSR_0EEESS_EEEEEENS4_6LayoutISC_NS5_IJNSA_ILi0EEESW_SW_EEEEENS5_IJNS4_10UnderscoreESZ_SZ_EEEEENS4_13SM90_TMA_LOADENS4_14ComposedLayoutINS4_7SwizzleILi3ELi4ELi3EEENS4_18smem_ptr_flag_bitsILi8EEENSV_INS5_IJNSA_ILi8EEESF_EEENS5_IJSF_SB_EEEEEEEvNS4_8identityES12_S1C_vS1D_EENS_8epilogue10collective18CollectiveEpilogueINS1F_23Sm100TmaWarpSpecializedILi2ELi2ELi32ELb0ELb0EEEJSG_NS5_IJNSV_ISE_SB_EES1K_EEESH_SI_SH_SI_NS1F_6fusion15FusionCallbacksIS1J_NS1M_17LinearCombinationISH_fSH_fLNS_15FloatRoundStyleE2EEESG_S1L_JEEENS4_5SM1004TMEM4LOAD26SM100_TMEM_LOAD_16dp32b32xES12_NS13_INS14_ILi2ELi4ELi3EEES17_NSV_INS5_IJS18_SE_EEENS5_IJSE_SB_EEEEEEENS4_39AutoVectorizingCopyWithAssumedAlignmentILi128EEENS4_14SM90_TMA_STOREES20_S22_S22_EEEvvEEEEvNT_6ParamsE) ;  /* 0xffffff8402b47950 */ /* 0x000fea0003c3ffff */
        .weak           $__internal_1_$__cuda_sm10x_tcgen05_guardrail_trap_phase_invalid_during_alloc
        .type           $__internal_1_$__cuda_sm10x_tcgen05_guardrail_trap_phase_invalid_during_alloc,@function
        .size           $__internal_1_$__cuda_sm10x_tcgen05_guardrail_trap_phase_invalid_during_alloc,($__internal_2_$__cuda_sm10x_tcgen05_guardrail_trap_unallocated_columns_being_dealloced - $__internal_1_$__cuda_sm10x_tcgen05_guardrail_trap_phase_invalid_during_alloc)
$__internal_1_$__cuda_sm10x_tcgen05_guardrail_trap_phase_invalid_during_alloc:
[----:B------:R-:W-:Y:S05]  /*7930*/  BPT.TRAP 0x1 ;  /* 0x000000040000795c */ /* 0x000fea0000300000 */
[----:B------:R-:W-:-:S04]  /*7940*/  MOV R3, 0x0 ;  /* 0x0000000000037802 */ /* 0x000fc80000000f00 */
[----:B------:R-:W-:Y:S05]  /*7950*/  RET.REL.NODEC R2 `(_ZN7cutlass13device_kernelINS_4gemm6kernel13GemmUniversalIN4cute5tupleIJiiiiEEENS1_10collective13CollectiveMmaINS1_35MainloopSm100TmaUmmaWarpSpecializedILi2ELi2ELi4ENS5_IJNS4_1CILi1EEESB_SB_EEEEENS5_IJNSA_ILi64EEENSA_ILi128EEESF_EEENS_12float_e4m3_tENS5_IJlSB_lEEESH_SI_NS4_8TiledMMAINS4_8MMA_AtomIJNS4_10MMA_TraitsINS4_19SM100_MMA_F8F6F4_SSEJSH_SH_fSE_SF_NS4_17integral_constantINS4_4UMMA5MajorELSP_0EEESQ_NSN_INSO_7ScaleInELSR_0EEESS_EEEEEENS4_6LayoutISC_NS5_IJNSA_ILi0EEESW_SW_EEEEENS5_IJNS4_10UnderscoreESZ_SZ_EEEEENS4_13SM90_TMA_LOADENS4_14ComposedLayoutINS4_7SwizzleILi3ELi4ELi3EEENS4_18smem_ptr_flag_bitsILi8EEENSV_INS5_IJNSA_ILi8EEESF_EEENS5_IJSF_SB_EEEEEEEvNS4_8identityES12_S1C_vS1D_EENS_8epilogue10collective18CollectiveEpilogueINS1F_23Sm100TmaWarpSpecializedILi2ELi2ELi32ELb0ELb0EEEJSG_NS5_IJNSV_ISE_SB_EES1K_EEESH_SI_SH_SI_NS1F_6fusion15FusionCallbacksIS1J_NS1M_17LinearCombinationISH_fSH_fLNS_15FloatRoundStyleE2EEESG_S1L_JEEENS4_5SM1004TMEM4LOAD26SM100_TMEM_LOAD_16dp32b32xES12_NS13_INS14_ILi2ELi4ELi3EEES17_NSV_INS5_IJS18_SE_EEENS5_IJSE_SB_EEEEEEENS4_39AutoVectorizingCopyWithAssumedAlignmentILi128EEENS4_14SM90_TMA_STOREES20_S22_S22_EEEvvEEEEvNT_6ParamsE) ;  /* 0xffffff8402a87950 */ /* 0x000fea0003c3ffff */
        .weak           $__internal_2_$__cuda_sm10x_tcgen05_guardrail_trap_unallocated_columns_being_dealloced
        .type           $__internal_2_$__cuda_sm10x_tcgen05_guardrail_trap_unallocated_columns_being_dealloced,@function
        .size           $__internal_2_$__cuda_sm10x_tcgen05_guardrail_trap_unallocated_columns_being_dealloced,(.L_x_136 - $__internal_2_$__cuda_sm10x_tcgen05_guardrail_trap_unallocated_columns_being_dealloced)
$__internal_2_$__cuda_sm10x_tcgen05_guardrail_trap_unallocated_columns_being_dealloced:
[----:B------:R-:W-:Y:S05]  /*7960*/  BPT.TRAP 0x1 ;  /* 0x000000040000795c */ /* 0x000fea0000300000 */
[----:B------:R-:W-:-:S04]  /*7970*/  HFMA2 R3, -RZ, RZ, 0, 0 ;  /* 0x00000000ff037431 */ /* 0x000fc800000001ff */
[----:B------:R-:W-:Y:S05]  /*7980*/  RET.REL.NODEC R2 `(_ZN7cutlass13device_kernelINS_4gemm6kernel13GemmUniversalIN4cute5tupleIJiiiiEEENS1_10collective13CollectiveMmaINS1_35MainloopSm100TmaUmmaWarpSpecializedILi2ELi2ELi4ENS5_IJNS4_1CILi1EEESB_SB_EEEEENS5_IJNSA_ILi64EEENSA_ILi128EEESF_EEENS_12float_e4m3_tENS5_IJlSB_lEEESH_SI_NS4_8TiledMMAINS4_8MMA_AtomIJNS4_10MMA_TraitsINS4_19SM100_MMA_F8F6F4_SSEJSH_SH_fSE_SF_NS4_17integral_constantINS4_4UMMA5MajorELSP_0EEESQ_NSN_INSO_7ScaleInELSR_0EEESS_EEEEEENS4_6LayoutISC_NS5_IJNSA_ILi0EEESW_SW_EEEEENS5_IJNS4_10UnderscoreESZ_SZ_EEEEENS4_13SM90_TMA_LOADENS4_14ComposedLayoutINS4_7SwizzleILi3ELi4ELi3EEENS4_18smem_ptr_flag_bitsILi8EEENSV_INS5_IJNSA_ILi8EEESF_EEENS5_IJSF_SB_EEEEEEEvNS4_8identityES12_S1C_vS1D_EENS_8epilogue10collective18CollectiveEpilogueINS1F_23Sm100TmaWarpSpecializedILi2ELi2ELi32ELb0ELb0EEEJSG_NS5_IJNSV_ISE_SB_EES1K_EEESH_SI_SH_SI_NS1F_6fusion15FusionCallbacksIS1J_NS1M_17LinearCombinationISH_fSH_fLNS_15FloatRoundStyleE2EEESG_S1L_JEEENS4_5SM1004TMEM4LOAD26SM100_TMEM_LOAD_16dp32b32xES12_NS13_INS14_ILi2ELi4ELi3EEES17_NSV_INS5_IJS18_SE_EEENS5_IJSE_SB_EEEEEEENS4_39AutoVectorizingCopyWithAssumedAlignmentILi128EEENS4_14SM90_TMA_STOREES20_S22_S22_EEEvvEEEEvNT_6ParamsE) ;  /* 0xffffff84029c7950 */ /* 0x000fea0003c3ffff */
.L_x_135:
[----:B------:R-:W-:-:S00]  /*7990*/  BRA `(.L_x_135) ;  /* 0xfffffffc00fc7947 */ /* 0x000fc0000383ffff */
[----:B------:R-:W-:-:S00]  /*79a0*/  NOP ;  /* 0x0000000000007918 */ /* 0x000fc00000000000 */
        /* <DEDUP_REMOVED lines=13> */
.L_x_136:


//--------------------- .nv.global.init           --------------------------
	.section	.nv.global.init,"aw",@progbits
.nv.global.init:
	.type		$str$27,@object
	.size		$str$27,($str$28 - $str$27)
$str$27:
        /*0000*/ 	.byte	0x28, 0x61, 0x64, 0x64, 0x72, 0x65, 0x73, 0x73, 0x20, 0x26, 0x20, 0x6d, 0x61, 0x73, 0x6b, 0x29
        /*0010*/ 	.byte	0x20, 0x3d, 0x3d, 0x20, 0x30, 0x00
	.type		$str$28,@object
	.size		$str$28,($str$26 - $str$28)
$str$28:
        /*0016*/ 	.byte	0x2f, 0x74, 0x6d, 0x70, 0x2f, 0x63, 0x75, 0x74, 0x6c, 0x61, 0x73, 0x73, 0x5f, 0x73, 0x77, 0x65
        /*0026*/ 	.byte	0x65, 0x70, 0x5f, 0x73, 0x72, 0x63, 0x2f, 0x69, 0x6e, 0x63, 0x6c, 0x75, 0x64, 0x65, 0x2f, 0x63
        /*0036*/ 	.byte	0x75, 0x74, 0x65, 0x2f, 0x70, 0x6f, 0x69, 0x6e, 0x74, 0x65, 0x72, 0x5f, 0x66, 0x6c, 0x61, 0x67
        /*0046*/ 	.byte	0x67, 0x65, 0x64, 0x2e, 0x68, 0x70, 0x70, 0x00
	.type		$str$26,@object
	.size		$str$26,($str$25 - $str$26)
$str$26:
        /*004e*/ 	.byte	0x2f, 0x74, 0x6d, 0x70, 0x2f, 0x63, 0x75, 0x74, 0x6c, 0x61, 0x73, 0x73, 0x5f, 0x73, 0x77, 0x65
        /*005e*/ 	.byte	0x65, 0x70, 0x5f, 0x73, 0x72, 0x63, 0x2f, 0x69, 0x6e, 0x63, 0x6c, 0x75, 0x64, 0x65, 0x2f, 0x63
        /*006e*/ 	.byte	0x75, 0x74, 0x65, 0x2f, 0x61, 0x74, 0x6f, 0x6d, 0x2f, 0x63, 0x6f, 0x70, 0x79, 0x5f, 0x74, 0x72
        /*007e*/ 	.byte	0x61, 0x69, 0x74, 0x73, 0x5f, 0x73, 0x6d, 0x31, 0x30, 0x30, 0x2e, 0x68, 0x70, 0x70, 0x00
	.type		$str$25,@object
	.size		$str$25,(__unnamed_1 - $str$25)
$str$25:
        /*008d*/ 	.byte	0x28, 0x28, 0x75, 0x69, 0x6e, 0x74, 0x33, 0x32, 0x5f, 0x74, 0x28, 0x74, 0x68, 0x72, 0x65, 0x61
        /*009d*/ 	.byte	0x64, 0x49, 0x64, 0x78, 0x2e, 0x78, 0x29, 0x20, 0x2f, 0x20, 0x33, 0x32, 0x29, 0x20, 0x25, 0x20
        /*00ad*/ 	.byte	0x34, 0x29, 0x20, 0x3d, 0x3d, 0x20, 0x28, 0x28, 0x28, 0x74, 0x6d, 0x65, 0x6d, 0x5f, 0x61, 0x64
        /*00bd*/ 	.byte	0x64, 0x72, 0x20, 0x3e, 0x3e, 0x20, 0x31, 0x36, 0x29, 0x20, 0x2f, 0x20, 0x33, 0x32, 0x29, 0x20
        /*00cd*/ 	.byte	0x25, 0x20, 0x34, 0x29, 0x00
	.type		__unnamed_1,@object
	.size		__unnamed_1,(__unnamed_2 - __unnamed_1)
__unnamed_1:
        /*00d2*/ 	.byte	0x61, 0x75, 0x74, 0x6f, 0x20, 0x63, 0x75, 0x74, 0x65, 0x3a, 0x3a, 0x61, 0x73, 0x5f, 0x70, 0x6f
        /* <DEDUP_REMOVED lines=24> */
        /*0262*/ 	.byte	0x3c, 0x34, 0x30, 0x39, 0x36, 0x3e, 0x3e, 0x3e, 0x3e, 0x5d, 0x00
	.type		__unnamed_2,@object
	.size		__unnamed_2,(.L_2 - __unnamed_2)
__unnamed_2:
        /* <DEDUP_REMOVED lines=40> */
        /*04ed*/ 	.byte	0x74, 0x65, 0x3a, 0x3a, 0x43, 0x3c, 0x30, 0x3e, 0x3e, 0x3e, 0x3e, 0x5d, 0x00
.L_2:


//--------------------- .nv.shared._ZN7cutlass13device_kernelINS_4gemm6kernel13GemmUniversalIN4cute5tupleIJiiiiEEENS1_10collective13CollectiveMmaINS1_35MainloopSm100TmaUmmaWarpSpecializedILi2ELi2ELi4ENS5_IJNS4_1CILi1EEESB_SB_EEEEENS5_IJNSA_ILi64EEENSA_ILi128EEESF_EEENS_12float_e4m3_tENS5_IJlSB_lEEESH_SI_NS4_8TiledMMAINS4_8MMA_AtomIJNS4_10MMA_TraitsINS4_19SM100_MMA_F8F6F4_SSEJSH_SH_fSE_SF_NS4_17integral_constantINS4_4UMMA5MajorELSP_0EEESQ_NSN_INSO_7ScaleInELSR_0EEESS_EEEEEENS4_6LayoutISC_NS5_IJNSA_ILi0EEESW_SW_EEEEENS5_IJNS4_10UnderscoreESZ_SZ_EEEEENS4_13SM90_TMA_LOADENS4_14ComposedLayoutINS4_7SwizzleILi3ELi4ELi3EEENS4_18smem_ptr_flag_bitsILi8EEENSV_INS5_IJNSA_ILi8EEESF_EEENS5_IJSF_SB_EEEEEEEvNS4_8identityES12_S1C_vS1D_EENS_8epilogue10collective18CollectiveEpilogueINS1F_23Sm100TmaWarpSpecializedILi2ELi2ELi32ELb0ELb0EEEJSG_NS5_IJNSV_ISE_SB_EES1K_EEESH_SI_SH_SI_NS1F_6fusion15FusionCallbacksIS1J_NS1M_17LinearCombinationISH_fSH_fLNS_15FloatRoundStyleE2EEESG_S1L_JEEENS4_5SM1004TMEM4LOAD26SM100_TMEM_LOAD_16dp32b32xES12_NS13_INS14_ILi2ELi4ELi3EEES17_NSV_INS5_IJS18_SE_EEENS5_IJSE_SB_EEEEEEENS4_39AutoVectorizingCopyWithAssumedAlignmentILi128EEENS4_14SM90_TMA_STOREES20_S22_S22_EEEvvEEEEvNT_6ParamsE --------------------------
	.section	.nv.shared._ZN7cutlass13device_kernelINS_4gemm6kernel13GemmUniversalIN4cute5tupleIJiiiiEEENS1_10collective13CollectiveMmaINS1_35MainloopSm100TmaUmmaWarpSpecializedILi2ELi2ELi4ENS5_IJNS4_1CILi1EEESB_SB_EEEEENS5_IJNSA_ILi64EEENSA_ILi128EEESF_EEENS_12float_e4m3_tENS5_IJlSB_lEEESH_SI_NS4_8TiledMMAINS4_8MMA_AtomIJNS4_10MMA_TraitsINS4_19SM100_MMA_F8F6F4_SSEJSH_SH_fSE_SF_NS4_17integral_constantINS4_4UMMA5MajorELSP_0EEESQ_NSN_INSO_7ScaleInELSR_0EEESS_EEEEEENS4_6LayoutISC_NS5_IJNSA_ILi0EEESW_SW_EEEEENS5_IJNS4_10UnderscoreESZ_SZ_EEEEENS4_13SM90_TMA_LOADENS4_14ComposedLayoutINS4_7SwizzleILi3ELi4ELi3EEENS4_18smem_ptr_flag_bitsILi8EEENSV_INS5_IJNSA_ILi8EEESF_EEENS5_IJSF_SB_EEEEEEEvNS4_8identityES12_S1C_vS1D_EENS_8epilogue10collective18CollectiveEpilogueINS1F_23Sm100TmaWarpSpecializedILi2ELi2ELi32ELb0ELb0EEEJSG_NS5_IJNSV_ISE_SB_EES1K_EEESH_SI_SH_SI_NS1F_6fusion15FusionCallbacksIS1J_NS1M_17LinearCombinationISH_fSH_fLNS_15FloatRoundStyleE2EEESG_S1L_JEEENS4_5SM1004TMEM4LOAD26SM100_TMEM_LOAD_16dp32b32xES12_NS13_INS14_ILi2ELi4ELi3EEES17_NSV_INS5_IJS18_SE_EEENS5_IJSE_SB_EEEEEEENS4_39AutoVectorizingCopyWithAssumedAlignmentILi128EEENS4_14SM90_TMA_STOREES20_S22_S22_EEEvvEEEEvNT_6ParamsE,"aw",@nobits
	.sectionflags	@""
	.align	16
	.zero		1024


//--------------------- .nv.shared.reserved.0     --------------------------
	.section	.nv.shared.reserved.0,"aw",@nobits
	.weak		__nv_reservedSMEM_offset_0_alias
	.size		__nv_reservedSMEM_offset_0_alias, 0, 64
	.other		__nv_reservedSMEM_offset_0_alias,@"STO_CUDA_RESERVED_SHARED STV_DEFAULT"
__nv_reservedSMEM_offset_0_alias:
	.zero		0
.nv.shared.reserved.0:
	.zero		64
	.weak		__nv_reservedSMEM_tcgen05_partition
	.type		__nv_reservedSMEM_tcgen05_partition,@object
	.size		__nv_reservedSMEM_tcgen05_partition,(.L_0 - __nv_reservedSMEM_tcgen05_partition)
__nv_reservedSMEM_tcgen05_partition:
	.zero		32
.L_0:


//--------------------- .nv.global                --------------------------
	.section	.nv.global,"aw",@nobits
.nv.global:
	.type		_ZN40_INTERNAL_cac12a4f_4_k_cu_d063ffc1_247804cute1_E,@object
	.size		_ZN40_INTERNAL_cac12a4f_4_k_cu_d063ffc1_247804cute1_E,(_ZN40_INTERNAL_cac12a4f_4_k_cu_d063ffc1_247804cuda3std3__45__cpo6cbeginE - _ZN40_INTERNAL_cac12a4f_4_k_cu_d063ffc1_247804cute1_E)
_ZN40_INTERNAL_cac12a4f_4_k_cu_d063ffc1_247804cute1_E:
	.zero		1
	.type		_ZN40_INTERNAL_cac12a4f_4_k_cu_d063ffc1_247804cuda3std3__45__cpo6cbeginE,@object
	.size		_ZN40_INTERNAL_cac12a4f_4_k_cu_d063ffc1_247804cuda3std3__45__cpo6cbeginE,(_ZN40_INTERNAL_cac12a4f_4_k_cu_d063ffc1_247804cuda3std3__48in_placeE - _ZN40_INTERNAL_cac12a4f_4_k_cu_d063ffc1_247804cuda3std3__45__cpo6cbeginE)
_ZN40_INTERNAL_cac12a4f_4_k_cu_d063ffc1_247804cuda3std3__45__cpo6cbeginE:
	.zero		1
	.type		_ZN40_INTERNAL_cac12a4f_4_k_cu_d063ffc1_247804cuda3std3__48in_placeE,@object
	.size		_ZN40_INTERNAL_cac12a4f_4_k_cu_d063ffc1_247804cuda3std3__48in_placeE,(_ZN40_INTERNAL_cac12a4f_4_k_cu_d063ffc1_247804cuda3std6ranges3__45__cpo9iter_moveE - _ZN40_INTERNAL_cac12a4f_4_k_cu_d063ffc1_247804cuda3std3__48in_placeE)
_ZN40_INTERNAL_cac12a4f_4_k_cu_d063ffc1_247804cuda3std3__48in_placeE:
	.zero		1
	.type		_ZN40_INTERNAL_cac12a4f_4_k_cu_d063ffc1_247804cuda3std6ranges3__45__cpo9iter_moveE,@object
	.size		_ZN40_INTERNAL_cac12a4f_4_k_cu_d063ffc1_247804cuda3std6ranges3__45__cpo9iter_moveE,(_ZN40_INTERNAL_cac12a4f_4_k_cu_d063ffc1_247804cuda3std3__45__cpo5beginE - _ZN40_INTERNAL_cac12a4f_4_k_cu_d063ffc1_247804cuda3std6ranges3__45__cpo9iter_moveE)
_ZN40_INTERNAL_cac12a4f_4_k_cu_d063ffc1_247804cuda3std6ranges3__45__cpo9iter_moveE:
	.zero		1
	.type		_ZN40_INTERNAL_cac12a4f_4_k_cu_d063ffc1_247804cuda3std3__45__cpo5beginE,@object
	.size		_ZN40_INTERNAL_cac12a4f_4_k_cu_d063ffc1_247804cuda3std3__45__cpo5beginE,(_ZN40_INTERNAL_cac12a4f_4_k_cu_d063ffc1_247804cuda3std3__442_GLOBAL__N__cac12a4f_4_k_cu_d063ffc1_247806ignoreE - _ZN40_INTERNAL_cac12a4f_4_k_cu_d063ffc1_247804cuda3std3__45__cpo5beginE)
_ZN40_INTERNAL_cac12a4f_4_k_cu_d063ffc1_247804cuda3std3__45__cpo5beginE:
	.zero		1
	.type		_ZN40_INTERNAL_cac12a4f_4_k_cu_d063ffc1_247804cuda3std3__442_GLOBAL__N__cac12a4f_4_k_cu_d063ffc1_247806ignoreE,@object
	.size		_ZN40_INTERNAL_cac12a4f_4_k_cu_d063ffc1_247804cuda3std3__442_GLOBAL__N__cac12a4f_4_k_cu_d063ffc1_247806ignoreE,(_ZN40_INTERNAL_cac12a4f_4_k_cu_d063ffc1_247804cute7productE - _ZN40_INTERNAL_cac12a4f_4_k_cu_d063ffc1_247804cuda3std3__442_GLOBAL__N__cac12a4f_4_k_cu_d063ffc1_247806ignoreE)
_ZN40_INTERNAL_cac12a4f_4_k_cu_d063ffc1_247804cuda3std3__442_GLOBAL__N__cac12a4f_4_k_cu_d063ffc1_247806ignoreE:
	.zero		1
	.type		_ZN40_INTERNAL_cac12a4f_4_k_cu_d063ffc1_247804cute7productE,@object
	.size		_ZN40_INTERNAL_cac12a4f_4_k_cu_d063ffc1_247804cute7productE,(_ZN40_INTERNAL_cac12a4f_4_k_cu_d063ffc1_247804cuda3std3__45__cpo3endE - _ZN40_INTERNAL_cac12a4f_4_k_cu_d063ffc1_247804cute7productE)
_ZN40_INTERNAL_cac12a4f_4_k_cu_d063ffc1_247804cute7productE:
	.zero		1
	.type		_ZN40_INTERNAL_cac12a4f_4_k_cu_d063ffc1_247804cuda3std3__45__cpo3endE,@object
	.size		_ZN40_INTERNAL_cac12a4f_4_k_cu_d063ffc1_247804cuda3std3__45__cpo3endE,(_ZN40_INTERNAL_cac12a4f_4_k_cu_d063ffc1_247804cuda3std3__419piecewise_constructE - _ZN40_INTERNAL_cac12a4f_4_k_cu_d063ffc1_247804cuda3std3__45__cpo3endE)
_ZN40_INTERNAL_cac12a4f_4_k_cu_d063ffc1_247804cuda3std3__45__cpo3endE:
	.zero		1
	.type		_ZN40_INTERNAL_cac12a4f_4_k_cu_d063ffc1_247804cuda3std3__419piecewise_constructE,@object
	.size		_ZN40_INTERNAL_cac12a4f_4_k_cu_d063ffc1_247804cuda3std3__419piecewise_constructE,(_ZN40_INTERNAL_cac12a4f_4_k_cu_d063ffc1_247804cuda3std3__45__cpo4cendE - _ZN40_INTERNAL_cac12a4f_4_k_cu_d063ffc1_247804cuda3std3__419piecewise_constructE)
_ZN40_INTERNAL_cac12a4f_4_k_cu_d063ffc1_247804cuda3std3__419piecewise_constructE:
	.zero		1
	.type		_ZN40_INTERNAL_cac12a4f_4_k_cu_d063ffc1_247804cuda3std3__45__cpo4cendE,@object
	.size		_ZN40_INTERNAL_cac12a4f_4_k_cu_d063ffc1_247804cuda3std3__45__cpo4cendE,(_ZN40_INTERNAL_cac12a4f_4_k_cu_d063ffc1_247804cuda3std6ranges3__45__cpo4swapE - _ZN40_INTERNAL_cac12a4f_4_k_cu_d063ffc1_247804cuda3std3__45__cpo4cendE)
_ZN40_INTERNAL_cac12a4f_4_k_cu_d063ffc1_247804cuda3std3__45__cpo4cendE:
	.zero		1
	.type		_ZN40_INTERNAL_cac12a4f_4_k_cu_d063ffc1_247804cuda3std6ranges3__45__cpo4swapE,@object
	.size		_ZN40_INTERNAL_cac12a4f_4_k_cu_d063ffc1_247804cuda3std6ranges3__45__cpo4swapE,(.L_10 - _ZN40_INTERNAL_cac12a4f_4_k_cu_d063ffc1_247804cuda3std6ranges3__45__cpo4swapE)
_ZN40_INTERNAL_cac12a4f_4_k_cu_d063ffc1_247804cuda3std6ranges3__45__cpo4swapE:
	.zero		1
.L_10:


//--------------------- .nv.constant0._ZN7cutlass13device_kernelINS_4gemm6kernel13GemmUniversalIN4cute5tupleIJiiiiEEENS1_10collective13CollectiveMmaINS1_35MainloopSm100TmaUmmaWarpSpecializedILi2ELi2ELi4ENS5_IJNS4_1CILi1EEESB_SB_EEEEENS5_IJNSA_ILi64EEENSA_ILi128EEESF_EEENS_12float_e4m3_tENS5_IJlSB_lEEESH_SI_NS4_8TiledMMAINS4_8MMA_AtomIJNS4_10MMA_TraitsINS4_19SM100_MMA_F8F6F4_SSEJSH_SH_fSE_SF_NS4_17integral_constantINS4_4UMMA5MajorELSP_0EEESQ_NSN_INSO_7ScaleInELSR_0EEESS_EEEEEENS4_6LayoutISC_NS5_IJNSA_ILi0EEESW_SW_EEEEENS5_IJNS4_10UnderscoreESZ_SZ_EEEEENS4_13SM90_TMA_LOADENS4_14ComposedLayoutINS4_7SwizzleILi3ELi4ELi3EEENS4_18smem_ptr_flag_bitsILi8EEENSV_INS5_IJNSA_ILi8EEESF_EEENS5_IJSF_SB_EEEEEEEvNS4_8identityES12_S1C_vS1D_EENS_8epilogue10collective18CollectiveEpilogueINS1F_23Sm100TmaWarpSpecializedILi2ELi2ELi32ELb0ELb0EEEJSG_NS5_IJNSV_ISE_SB_EES1K_EEESH_SI_SH_SI_NS1F_6fusion15FusionCallbacksIS1J_NS1M_17LinearCombinationISH_fSH_fLNS_15FloatRoundStyleE2EEESG_S1L_JEEENS4_5SM1004TMEM4LOAD26SM100_TMEM_LOAD_16dp32b32xES12_NS13_INS14_ILi2ELi4ELi3EEES17_NSV_INS5_IJS18_SE_EEENS5_IJSE_SB_EEEEEEENS4_39AutoVectorizingCopyWithAssumedAlignmentILi128EEENS4_14SM90_TMA_STOREES20_S22_S22_EEEvvEEEEvNT_6ParamsE --------------------------
	.section	.nv.constant0._ZN7cutlass13device_kernelINS_4gemm6kernel13GemmUniversalIN4cute5tupleIJiiiiEEENS1_10collective13CollectiveMmaINS1_35MainloopSm100TmaUmmaWarpSpecializedILi2ELi2ELi4ENS5_IJNS4_1CILi1EEESB_SB_EEEEENS5_IJNSA_ILi64EEENSA_ILi128EEESF_EEENS_12float_e4m3_tENS5_IJlSB_lEEESH_SI_NS4_8TiledMMAINS4_8MMA_AtomIJNS4_10MMA_TraitsINS4_19SM100_MMA_F8F6F4_SSEJSH_SH_fSE_SF_NS4_17integral_constantINS4_4UMMA5MajorELSP_0EEESQ_NSN_INSO_7ScaleInELSR_0EEESS_EEEEEENS4_6LayoutISC_NS5_IJNSA_ILi0EEESW_SW_EEEEENS5_IJNS4_10UnderscoreESZ_SZ_EEEEENS4_13SM90_TMA_LOADENS4_14ComposedLayoutINS4_7SwizzleILi3ELi4ELi3EEENS4_18smem_ptr_flag_bitsILi8EEENSV_INS5_IJNSA_ILi8EEESF_EEENS5_IJSF_SB_EEEEEEEvNS4_8identityES12_S1C_vS1D_EENS_8epilogue10collective18CollectiveEpilogueINS1F_23Sm100TmaWarpSpecializedILi2ELi2ELi32ELb0ELb0EEEJSG_NS5_IJNSV_ISE_SB_EES1K_EEESH_SI_SH_SI_NS1F_6fusion15FusionCallbacksIS1J_NS1M_17LinearCombinationISH_fSH_fLNS_15FloatRoundStyleE2EEESG_S1L_JEEENS4_5SM1004TMEM4LOAD26SM100_TMEM_LOAD_16dp32b32xES12_NS13_INS14_ILi2ELi4ELi3EEES17_NSV_INS5_IJS18_SE_EEENS5_IJSE_SB_EEEEEEENS4_39AutoVectorizingCopyWithAssumedAlignmentILi128EEENS4_14SM90_TMA_STOREES20_S22_S22_EEEvvEEEEvNT_6ParamsE,"a",@progbits
	.sectionflags	@""
	.align	4
.nv.constant0._ZN7cutlass13device_kernelINS_4gemm6kernel13GemmUniversalIN4cute5tupleIJiiiiEEENS1_10collective13CollectiveMmaINS1_35MainloopSm100TmaUmmaWarpSpecializedILi2ELi2ELi4ENS5_IJNS4_1CILi1EEESB_SB_EEEEENS5_IJNSA_ILi64EEENSA_ILi128EEESF_EEENS_12float_e4m3_tENS5_IJlSB_lEEESH_SI_NS4_8TiledMMAINS4_8MMA_AtomIJNS4_10MMA_TraitsINS4_19SM100_MMA_F8F6F4_SSEJSH_SH_fSE_SF_NS4_17integral_constantINS4_4UMMA5MajorELSP_0EEESQ_NSN_INSO_7ScaleInELSR_0EEESS_EEEEEENS4_6LayoutISC_NS5_IJNSA_ILi0EEESW_SW_EEEEENS5_IJNS4_10UnderscoreESZ_SZ_EEEEENS4_13SM90_TMA_LOADENS4_14ComposedLayoutINS4_7SwizzleILi3ELi4ELi3EEENS4_18smem_ptr_flag_bitsILi8EEENSV_INS5_IJNSA_ILi8EEESF_EEENS5_IJSF_SB_EEEEEEEvNS4_8identityES12_S1C_vS1D_EENS_8epilogue10collective18CollectiveEpilogueINS1F_23Sm100TmaWarpSpecializedILi2ELi2ELi32ELb0ELb0EEEJSG_NS5_IJNSV_ISE_SB_EES1K_EEESH_SI_SH_SI_NS1F_6fusion15FusionCallbacksIS1J_NS1M_17LinearCombinationISH_fSH_fLNS_15FloatRoundStyleE2EEESG_S1L_JEEENS4_5SM1004TMEM4LOAD26SM100_TMEM_LOAD_16dp32b32xES12_NS13_INS14_ILi2ELi4ELi3EEES17_NSV_INS5_IJS18_SE_EEENS5_IJSE_SB_EEEEEEENS4_39AutoVectorizingCopyWithAssumedAlignmentILi128EEENS4_14SM90_TMA_STOREES20_S22_S22_EEEvvEEEEvNT_6ParamsE:
	.zero		2944


//--------------------- SYMBOLS --------------------------

	.type		.nv.reservedSmem.offset0,@object
	.size		.nv.reservedSmem.offset0,0x4
	.type		.nv.reservedSmem.cap,@object
	.size		.nv.reservedSmem.cap,0x4
	.type		__assertfail,@function
